// auto-generated by cutlass_sweep.gemm — config: {"arch": "sm_100", "cluster_m": 1, "cluster_n": 1, "dtype": "bf16", "dtype_b": "bf16", "layout": "nt", "stages": 0, "tile_k": 64, "tile_m": 64, "tile_n": 224}
#include "cutlass/cutlass.h"
#include "cutlass/gemm/collective/collective_builder.hpp"
#include "cutlass/gemm/device/gemm_universal_adapter.h"
#include "cutlass/gemm/kernel/gemm_universal.hpp"
#include "cutlass/epilogue/collective/collective_builder.hpp"

using ElemA = cutlass::bfloat16_t;
using ElemB = cutlass::bfloat16_t;
using ElemCD = cutlass::bfloat16_t;
using Acc  = float;
using TileShape    = cute::Shape<cute::_64, cute::_224, cute::_64>;
using ClusterShape = cute::Shape<cute::_1, cute::_1, cute::_1>;

using CollectiveEpilogue = typename cutlass::epilogue::collective::CollectiveBuilder<
    cutlass::arch::Sm100, cutlass::arch::OpClassTensorOp,
    TileShape, ClusterShape,
    cutlass::epilogue::collective::EpilogueTileAuto,
    Acc, Acc,
    ElemCD, cutlass::layout::RowMajor, 128 / cutlass::sizeof_bits<ElemCD>::value,
    ElemCD, cutlass::layout::RowMajor, 128 / cutlass::sizeof_bits<ElemCD>::value,
    cutlass::epilogue::collective::EpilogueScheduleAuto
  >::CollectiveOp;

using CollectiveMainloop = typename cutlass::gemm::collective::CollectiveBuilder<
    cutlass::arch::Sm100, cutlass::arch::OpClassTensorOp,
    ElemA, cutlass::layout::RowMajor, 128 / cutlass::sizeof_bits<ElemA>::value,
    ElemB, cutlass::layout::ColumnMajor, 128 / cutlass::sizeof_bits<ElemB>::value,
    Acc,
    TileShape, ClusterShape,
    cutlass::gemm::collective::StageCountAutoCarveout<static_cast<int>(sizeof(typename CollectiveEpilogue::SharedStorage))>,
    cutlass::gemm::collective::KernelScheduleAuto
  >::CollectiveOp;

using GemmKernel = cutlass::gemm::kernel::GemmUniversal<
    cute::Shape<int,int,int,int>,
    CollectiveMainloop,
    CollectiveEpilogue
>;
using Gemm = cutlass::gemm::device::GemmUniversalAdapter<GemmKernel>;

// Force the device kernel symbol into the cubin without needing a host main.
auto* _anchor = &cutlass::device_kernel<GemmKernel>;


// ===== COMPILED SASS (sm_100a) =====

	.target	sm_100a

	.elftype	@"ET_EXEC"


//--------------------- .note.nv.tkinfo           --------------------------
	.section	.note.nv.tkinfo,"",@"SHT_NOTE"
	.sectionflags	@"SHF_NOTE_NV_TKINFO"
	.tkinfo
        /*0018*/ 	.word	0x00000002
        /*0030*/ 	.string	""
        /*0030*/ 	.string	"ptxas"
        /*0030*/ 	.string	"Cuda compilation tools, release 13.0, V13.0.88"
        /*0030*/ 	.string	"Build cuda_13.0.r13.0/compiler.36424714_0"
        /*0030*/ 	.string	"-arch sm_100a -m 64 "



//--------------------- .note.nv.cuinfo           --------------------------
	.section	.note.nv.cuinfo,"",@"SHT_NOTE"
	.sectionflags	@"SHF_NOTE_NV_CUINFO"
        /*0018*/ 	.short	0x0002
        /*001a*/ 	.short	0x0064
        /*001c*/ 	.short	0x0082
	.zero		2


//--------------------- .nv.info                  --------------------------
	.section	.nv.info,"",@"SHT_CUDA_INFO"
	.align	4


	//----- nvinfo : EIATTR_REGCOUNT
	.align		4
        /*0000*/ 	.byte	0x04, 0x2f
        /*0002*/ 	.short	(.L_19 - .L_18)
	.align		4
.L_18:
        /*0004*/ 	.word	index@(_ZN7cutlass13device_kernelINS_4gemm6kernel13GemmUniversalIN4cute5tupleIJiiiiEEENS1_10collective13CollectiveMmaINS1_35MainloopSm100TmaUmmaWarpSpecializedILi4ELi2ELi4ENS5_IJNS4_1CILi1EEESB_SB_EEEEENS5_IJNSA_ILi64EEENSA_ILi224EEESE_EEENS_10bfloat16_tENS5_IJlSB_lEEESH_SI_NS4_8TiledMMAINS4_8MMA_AtomIJNS4_20SM100_MMA_F16BF16_SSISH_SH_fLi64ELi224ELNS4_4UMMA5MajorE0ELSN_0ELNSM_7ScaleInE0ELSO_0EEEEEENS4_6LayoutISC_NS5_IJNSA_ILi0EEESS_SS_EEEEENS5_IJNS4_10UnderscoreESV_SV_EEEEENS4_13SM90_TMA_LOADENS4_14ComposedLayoutINS4_7SwizzleILi3ELi4ELi3EEENS4_18smem_ptr_flag_bitsILi16EEENSR_INS5_IJNSA_ILi8EEESE_EEENS5_IJSE_SB_EEEEEEEvNS4_8identityESY_S18_vS19_EENS_8epilogue10collective18CollectiveEpilogueINS1B_23Sm100TmaWarpSpecializedILi2ELi1ELi112ELb1ELb0EEEJSG_NS5_IJNSR_ISE_SB_EENSR_ISF_SB_EEEEESH_SI_SH_SI_NS1B_6fusion15FusionCallbacksIS1F_NS1J_17LinearCombinationISH_fSH_fLNS_15FloatRoundStyleE2EEESG_S1I_JEEENS4_5SM1004TMEM4LOAD26SM100_TMEM_LOAD_16dp256b4xESY_NSZ_INS10_ILi2ELi4ELi3EEES13_NSR_INS5_IJS14_NSA_ILi32EEEEEENS5_IJS1U_SB_EEEEEEENS4_17SM75_U32x4_LDSM_NENS4_14SM90_TMA_STOREES1Y_NS4_17SM90_U32x4_STSM_NENS4_39AutoVectorizingCopyWithAssumedAlignmentILi128EEEEEEvvEEEEvNT_6ParamsE)
        /*0008*/ 	.word	0x000000f5


	//----- nvinfo : EIATTR_FRAME_SIZE
	.align		4
.L_19:
        /*000c*/ 	.byte	0x04, 0x11
        /*000e*/ 	.short	(.L_21 - .L_20)
	.align		4
.L_20:
        /*0010*/ 	.word	index@($__internal_2_$__cuda_sm10x_tcgen05_guardrail_trap_unallocated_columns_being_dealloced)
        /*0014*/ 	.word	0x00000000


	//----- nvinfo : EIATTR_FRAME_SIZE
	.align		4
.L_21:
        /*0018*/ 	.byte	0x04, 0x11
        /*001a*/ 	.short	(.L_23 - .L_22)
	.align		4
.L_22:
        /*001c*/ 	.word	index@($__internal_1_$__cuda_sm10x_tcgen05_guardrail_trap_phase_invalid_during_alloc)
        /*0020*/ 	.word	0x00000000


	//----- nvinfo : EIATTR_FRAME_SIZE
	.align		4
.L_23:
        /*0024*/ 	.byte	0x04, 0x11
        /*0026*/ 	.short	(.L_25 - .L_24)
	.align		4
.L_24:
        /*0028*/ 	.word	index@($__internal_0_$__cuda_sm10x_tcgen05_guardrail_trap_col_being_dealloced_not_returned_by_alloc)
        /*002c*/ 	.word	0x00000000


	//----- nvinfo : EIATTR_FRAME_SIZE
	.align		4
.L_25:
        /*0030*/ 	.byte	0x04, 0x11
        /*0032*/ 	.short	(.L_27 - .L_26)
	.align		4
.L_26:
        /*0034*/ 	.word	index@(_ZN7cutlass13device_kernelINS_4gemm6kernel13GemmUniversalIN4cute5tupleIJiiiiEEENS1_10collective13CollectiveMmaINS1_35MainloopSm100TmaUmmaWarpSpecializedILi4ELi2ELi4ENS5_IJNS4_1CILi1EEESB_SB_EEEEENS5_IJNSA_ILi64EEENSA_ILi224EEESE_EEENS_10bfloat16_tENS5_IJlSB_lEEESH_SI_NS4_8TiledMMAINS4_8MMA_AtomIJNS4_20SM100_MMA_F16BF16_SSISH_SH_fLi64ELi224ELNS4_4UMMA5MajorE0ELSN_0ELNSM_7ScaleInE0ELSO_0EEEEEENS4_6LayoutISC_NS5_IJNSA_ILi0EEESS_SS_EEEEENS5_IJNS4_10UnderscoreESV_SV_EEEEENS4_13SM90_TMA_LOADENS4_14ComposedLayoutINS4_7SwizzleILi3ELi4ELi3EEENS4_18smem_ptr_flag_bitsILi16EEENSR_INS5_IJNSA_ILi8EEESE_EEENS5_IJSE_SB_EEEEEEEvNS4_8identityESY_S18_vS19_EENS_8epilogue10collective18CollectiveEpilogueINS1B_23Sm100TmaWarpSpecializedILi2ELi1ELi112ELb1ELb0EEEJSG_NS5_IJNSR_ISE_SB_EENSR_ISF_SB_EEEEESH_SI_SH_SI_NS1B_6fusion15FusionCallbacksIS1F_NS1J_17LinearCombinationISH_fSH_fLNS_15FloatRoundStyleE2EEESG_S1I_JEEENS4_5SM1004TMEM4LOAD26SM100_TMEM_LOAD_16dp256b4xESY_NSZ_INS10_ILi2ELi4ELi3EEES13_NSR_INS5_IJS14_NSA_ILi32EEEEEENS5_IJS1U_SB_EEEEEEENS4_17SM75_U32x4_LDSM_NENS4_14SM90_TMA_STOREES1Y_NS4_17SM90_U32x4_STSM_NENS4_39AutoVectorizingCopyWithAssumedAlignmentILi128EEEEEEvvEEEEvNT_6ParamsE)
        /*0038*/ 	.word	0x00000000


	//----- nvinfo : EIATTR_MIN_STACK_SIZE
	.align		4
.L_27:
        /*003c*/ 	.byte	0x04, 0x12
        /*003e*/ 	.short	(.L_29 - .L_28)
	.align		4
.L_28:
        /*0040*/ 	.word	index@(_ZN7cutlass13device_kernelINS_4gemm6kernel13GemmUniversalIN4cute5tupleIJiiiiEEENS1_10collective13CollectiveMmaINS1_35MainloopSm100TmaUmmaWarpSpecializedILi4ELi2ELi4ENS5_IJNS4_1CILi1EEESB_SB_EEEEENS5_IJNSA_ILi64EEENSA_ILi224EEESE_EEENS_10bfloat16_tENS5_IJlSB_lEEESH_SI_NS4_8TiledMMAINS4_8MMA_AtomIJNS4_20SM100_MMA_F16BF16_SSISH_SH_fLi64ELi224ELNS4_4UMMA5MajorE0ELSN_0ELNSM_7ScaleInE0ELSO_0EEEEEENS4_6LayoutISC_NS5_IJNSA_ILi0EEESS_SS_EEEEENS5_IJNS4_10UnderscoreESV_SV_EEEEENS4_13SM90_TMA_LOADENS4_14ComposedLayoutINS4_7SwizzleILi3ELi4ELi3EEENS4_18smem_ptr_flag_bitsILi16EEENSR_INS5_IJNSA_ILi8EEESE_EEENS5_IJSE_SB_EEEEEEEvNS4_8identityESY_S18_vS19_EENS_8epilogue10collective18CollectiveEpilogueINS1B_23Sm100TmaWarpSpecializedILi2ELi1ELi112ELb1ELb0EEEJSG_NS5_IJNSR_ISE_SB_EENSR_ISF_SB_EEEEESH_SI_SH_SI_NS1B_6fusion15FusionCallbacksIS1F_NS1J_17LinearCombinationISH_fSH_fLNS_15FloatRoundStyleE2EEESG_S1I_JEEENS4_5SM1004TMEM4LOAD26SM100_TMEM_LOAD_16dp256b4xESY_NSZ_INS10_ILi2ELi4ELi3EEES13_NSR_INS5_IJS14_NSA_ILi32EEEEEENS5_IJS1U_SB_EEEEEEENS4_17SM75_U32x4_LDSM_NENS4_14SM90_TMA_STOREES1Y_NS4_17SM90_U32x4_STSM_NENS4_39AutoVectorizingCopyWithAssumedAlignmentILi128EEEEEEvvEEEEvNT_6ParamsE)
        /*0044*/ 	.word	0x00000000
.L_29:


//--------------------- .nv.compat                --------------------------
	.section	.nv.compat,"",@"SHT_CUDA_COMPAT_INFO"
	.align	4
        /*0000*/ 	.byte	0x02, 0x09, 0x01, 0x00, 0x02, 0x02, 0x02, 0x00, 0x02, 0x05, 0x05, 0x00, 0x03, 0x07, 0x01, 0x01
        /*0010*/ 	.byte	0x02, 0x03, 0x01, 0x00, 0x02, 0x06, 0x01, 0x00, 0x04, 0x0b, 0x08, 0x00, 0x09, 0x00, 0x00, 0x00
        /*0020*/ 	.byte	0x00, 0x00, 0x00, 0x00


//--------------------- .nv.info._ZN7cutlass13device_kernelINS_4gemm6kernel13GemmUniversalIN4cute5tupleIJiiiiEEENS1_10collective13CollectiveMmaINS1_35MainloopSm100TmaUmmaWarpSpecializedILi4ELi2ELi4ENS5_IJNS4_1CILi1EEESB_SB_EEEEENS5_IJNSA_ILi64EEENSA_ILi224EEESE_EEENS_10bfloat16_tENS5_IJlSB_lEEESH_SI_NS4_8TiledMMAINS4_8MMA_AtomIJNS4_20SM100_MMA_F16BF16_SSISH_SH_fLi64ELi224ELNS4_4UMMA5MajorE0ELSN_0ELNSM_7ScaleInE0ELSO_0EEEEEENS4_6LayoutISC_NS5_IJNSA_ILi0EEESS_SS_EEEEENS5_IJNS4_10UnderscoreESV_SV_EEEEENS4_13SM90_TMA_LOADENS4_14ComposedLayoutINS4_7SwizzleILi3ELi4ELi3EEENS4_18smem_ptr_flag_bitsILi16EEENSR_INS5_IJNSA_ILi8EEESE_EEENS5_IJSE_SB_EEEEEEEvNS4_8identityESY_S18_vS19_EENS_8epilogue10collective18CollectiveEpilogueINS1B_23Sm100TmaWarpSpecializedILi2ELi1ELi112ELb1ELb0EEEJSG_NS5_IJNSR_ISE_SB_EENSR_ISF_SB_EEEEESH_SI_SH_SI_NS1B_6fusion15FusionCallbacksIS1F_NS1J_17LinearCombinationISH_fSH_fLNS_15FloatRoundStyleE2EEESG_S1I_JEEENS4_5SM1004TMEM4LOAD26SM100_TMEM_LOAD_16dp256b4xESY_NSZ_INS10_ILi2ELi4ELi3EEES13_NSR_INS5_IJS14_NSA_ILi32EEEEEENS5_IJS1U_SB_EEEEEEENS4_17SM75_U32x4_LDSM_NENS4_14SM90_TMA_STOREES1Y_NS4_17SM90_U32x4_STSM_NENS4_39AutoVectorizingCopyWithAssumedAlignmentILi128EEEEEEvvEEEEvNT_6ParamsE --------------------------
	.section	.nv.info._ZN7cutlass13device_kernelINS_4gemm6kernel13GemmUniversalIN4cute5tupleIJiiiiEEENS1_10collective13CollectiveMmaINS1_35MainloopSm100TmaUmmaWarpSpecializedILi4ELi2ELi4ENS5_IJNS4_1CILi1EEESB_SB_EEEEENS5_IJNSA_ILi64EEENSA_ILi224EEESE_EEENS_10bfloat16_tENS5_IJlSB_lEEESH_SI_NS4_8TiledMMAINS4_8MMA_AtomIJNS4_20SM100_MMA_F16BF16_SSISH_SH_fLi64ELi224ELNS4_4UMMA5MajorE0ELSN_0ELNSM_7ScaleInE0ELSO_0EEEEEENS4_6LayoutISC_NS5_IJNSA_ILi0EEESS_SS_EEEEENS5_IJNS4_10UnderscoreESV_SV_EEEEENS4_13SM90_TMA_LOADENS4_14ComposedLayoutINS4_7SwizzleILi3ELi4ELi3EEENS4_18smem_ptr_flag_bitsILi16EEENSR_INS5_IJNSA_ILi8EEESE_EEENS5_IJSE_SB_EEEEEEEvNS4_8identityESY_S18_vS19_EENS_8epilogue10collective18CollectiveEpilogueINS1B_23Sm100TmaWarpSpecializedILi2ELi1ELi112ELb1ELb0EEEJSG_NS5_IJNSR_ISE_SB_EENSR_ISF_SB_EEEEESH_SI_SH_SI_NS1B_6fusion15FusionCallbacksIS1F_NS1J_17LinearCombinationISH_fSH_fLNS_15FloatRoundStyleE2EEESG_S1I_JEEENS4_5SM1004TMEM4LOAD26SM100_TMEM_LOAD_16dp256b4xESY_NSZ_INS10_ILi2ELi4ELi3EEES13_NSR_INS5_IJS14_NSA_ILi32EEEEEENS5_IJS1U_SB_EEEEEEENS4_17SM75_U32x4_LDSM_NENS4_14SM90_TMA_STOREES1Y_NS4_17SM90_U32x4_STSM_NENS4_39AutoVectorizingCopyWithAssumedAlignmentILi128EEEEEEvvEEEEvNT_6ParamsE,"",@"SHT_CUDA_INFO"
	.sectionflags	@""
	.align	4


	//----- nvinfo : EIATTR_CUDA_API_VERSION
	.align		4
        /*0000*/ 	.byte	0x04, 0x37
        /*0002*/ 	.short	(.L_31 - .L_30)
.L_30:
        /*0004*/ 	.word	0x00000082


	//----- nvinfo : EIATTR_KPARAM_INFO
	.align		4
.L_31:
        /*0008*/ 	.byte	0x04, 0x17
        /*000a*/ 	.short	(.L_33 - .L_32)
.L_32:
        /*000c*/ 	.word	0x00000000
        /*0010*/ 	.short	0x0000
        /*0012*/ 	.short	0x0000
        /*0014*/ 	.byte	0x00, 0xf0, 0x01, 0x20


	//----- nvinfo : EIATTR_AT_ENTRY_FRAGMENTS
	.align		4
.L_33:
        /*0018*/ 	.byte	0x04, 0x4f
        /*001a*/ 	.short	(.L_35 - .L_34)


	//   ....[0]....
.L_34:
        /*001c*/ 	.word	0x00000006


	//----- nvinfo : EIATTR_RESERVED_SMEM_USED
	.align		4
.L_35:
        /*0020*/ 	.byte	0x01, 0x41
	.zero		2


	//----- nvinfo : EIATTR_SPARSE_MMA_MASK
	.align		4
        /*0024*/ 	.byte	0x03, 0x50
        /*0026*/ 	.short	0x0000


	//----- nvinfo : EIATTR_TCGEN05_1CTA_USED
	.align		4
        /*0028*/ 	.byte	0x01, 0x51
	.zero		2


	//----- nvinfo : EIATTR_MAXREG_COUNT
	.align		4
        /*002c*/ 	.byte	0x03, 0x1b
        /*002e*/ 	.short	0x00ff


	//----- nvinfo : EIATTR_NUM_BARRIERS
	.align		4
        /*0030*/ 	.byte	0x02, 0x4c
        /*0032*/ 	.byte	0x07
	.zero		1


	//----- nvinfo : EIATTR_EXTERNS
	.align		4
        /*0034*/ 	.byte	0x04, 0x0f
        /*0036*/ 	.short	(.L_37 - .L_36)


	//   ....[0]....
	.align		4
.L_36:
        /*0038*/ 	.word	index@(__assertfail)


	//----- nvinfo : EIATTR_MERCURY_ISA_VERSION
	.align		4
.L_37:
        /*003c*/ 	.byte	0x03, 0x5f
        /*003e*/ 	.short	0x0101


	//----- nvinfo : EIATTR_INT_WARP_WIDE_INSTR_OFFSETS
	.align		4
        /*0040*/ 	.byte	0x04, 0x31
        /*0042*/ 	.short	(.L_39 - .L_38)


	//   ....[0]....
.L_38:
        /*0044*/ 	.word	0x00003a10


	//   ....[1]....
        /*0048*/ 	.word	0x00003a40


	//   ....[2]....
        /*004c*/ 	.word	0x00003a60


	//   ....[3]....
        /*0050*/ 	.word	0x00004660


	//   ....[4]....
        /*0054*/ 	.word	0x00004700


	//   ....[5]....
        /*0058*/ 	.word	0x00004760


	//   ....[6]....
        /*005c*/ 	.word	0x000047c0


	//   ....[7]....
        /*0060*/ 	.word	0x00004810


	//   ....[8]....
        /*0064*/ 	.word	0x00004830


	//   ....[9]....
        /*0068*/ 	.word	0x000048d0


	//   ....[10]....
        /*006c*/ 	.word	0x00004930


	//----- nvinfo : EIATTR_COOP_GROUP_MASK_REGIDS
	.align		4
.L_39:
        /*0070*/ 	.byte	0x04, 0x29
        /*0072*/ 	.short	(.L_41 - .L_40)


	//   ....[0]....
.L_40:
        /*0074*/ 	.word	0xffffffff


	//   ....[1]....
        /*0078*/ 	.word	0xffffffff


	//   ....[2]....
        /*007c*/ 	.word	0xffffffff


	//   ....[3]....
        /*0080*/ 	.word	0xffffffff


	//   ....[4]....
        /*0084*/ 	.word	0xffffffff


	//   ....[5]....
        /*0088*/ 	.word	0xffffffff


	//   ....[6]....
        /*008c*/ 	.word	0xffffffff


	//   ....[7]....
        /*0090*/ 	.word	0xffffffff


	//   ....[8]....
        /*0094*/ 	.word	0xffffffff


	//   ....[9]....
        /*0098*/ 	.word	0xffffffff


	//   ....[10]....
        /*009c*/ 	.word	0xffffffff


	//   ....[11]....
        /*00a0*/ 	.word	0xffffffff


	//   ....[12]....
        /*00a4*/ 	.word	0xffffffff


	//----- nvinfo : EIATTR_COOP_GROUP_INSTR_OFFSETS
	.align		4
.L_41:
        /*00a8*/ 	.byte	0x04, 0x28
        /*00aa*/ 	.short	(.L_43 - .L_42)


	//   ....[0]....
.L_42:
        /*00ac*/ 	.word	0x00000080


	//   ....[1]....
        /*00b0*/ 	.word	0x000004f0


	//   ....[2]....
        /*00b4*/ 	.word	0x00000660


	//   ....[3]....
        /*00b8*/ 	.word	0x000007c0


	//   ....[4]....
        /*00bc*/ 	.word	0x000008c0


	//   ....[5]....
        /*00c0*/ 	.word	0x00000a30


	//   ....[6]....
        /*00c4*/ 	.word	0x00000bd0


	//   ....[7]....
        /*00c8*/ 	.word	0x00001d80


	//   ....[8]....
        /*00cc*/ 	.word	0x00002c30


	//   ....[9]....
        /*00d0*/ 	.word	0x00002e40


	//   ....[10]....
        /*00d4*/ 	.word	0x00002e70


	//   ....[11]....
        /*00d8*/ 	.word	0x000038f0


	//   ....[12]....
        /*00dc*/ 	.word	0x00003b20


	//----- nvinfo : EIATTR_VRC_CTA_INIT_COUNT
	.align		4
.L_43:
        /*00e0*/ 	.byte	0x02, 0x4a
        /*00e2*/ 	.byte	0x80
	.zero		1


	//----- nvinfo : EIATTR_SYSCALL_OFFSETS
	.align		4
        /*00e4*/ 	.byte	0x04, 0x46
        /*00e6*/ 	.short	(.L_45 - .L_44)


	//   ....[0]....
.L_44:
        /*00e8*/ 	.word	0x00005460


	//   ....[1]....
        /*00ec*/ 	.word	0x00005550


	//   ....[2]....
        /*00f0*/ 	.word	0x000061f0


	//   ....[3]....
        /*00f4*/ 	.word	0x00006360


	//   ....[4]....
        /*00f8*/ 	.word	0x000064d0


	//   ....[5]....
        /*00fc*/ 	.word	0x00006640


	//   ....[6]....
        /*0100*/ 	.word	0x000067b0


	//   ....[7]....
        /*0104*/ 	.word	0x00006920


	//   ....[8]....
        /*0108*/ 	.word	0x00006a90


	//----- nvinfo : EIATTR_MBARRIER_INSTR_OFFSETS
	.align		4
.L_45:
        /*010c*/ 	.byte	0x04, 0x39
        /*010e*/ 	.short	(.L_47 - .L_46)


	//   ....[0]....
.L_46:
        /*0110*/ 	.word	0x000005d0
        /*0114*/ 	.word	0x000000ff
        /*0118*/ 	.word	0x00000000
        /*011c*/ 	.short	0x0100
        /*011e*/ 	.byte	0x04
	.zero		1


	//   ....[1]....
        /*0120*/ 	.word	0x000005e0
        /*0124*/ 	.word	0x000000ff
        /*0128*/ 	.word	0x00000020
        /*012c*/ 	.short	0x0100
        /*012e*/ 	.byte	0x04
	.zero		1


	//   ....[2]....
        /*0130*/ 	.word	0x000005f0
        /*0134*/ 	.word	0x000000ff
        /*0138*/ 	.word	0x00000008
        /*013c*/ 	.short	0x0100
        /*013e*/ 	.byte	0x04
	.zero		1


	//   ....[3]....
        /*0140*/ 	.word	0x00000600
        /*0144*/ 	.word	0x000000ff
        /*0148*/ 	.word	0x00000028
        /*014c*/ 	.short	0x0100
        /*014e*/ 	.byte	0x04
	.zero		1


	//   ....[4]....
        /*0150*/ 	.word	0x00000610
        /*0154*/ 	.word	0x000000ff
        /*0158*/ 	.word	0x00000010
        /*015c*/ 	.short	0x0100
        /*015e*/ 	.byte	0x04
	.zero		1


	//   ....[5]....
        /*0160*/ 	.word	0x00000620
        /*0164*/ 	.word	0x000000ff
        /*0168*/ 	.word	0x00000030
        /*016c*/ 	.short	0x0100
        /*016e*/ 	.byte	0x04
	.zero		1


	//   ....[6]....
        /*0170*/ 	.word	0x00000630
        /*0174*/ 	.word	0x000000ff
        /*0178*/ 	.word	0x00000018
        /*017c*/ 	.short	0x0100
        /*017e*/ 	.byte	0x04
	.zero		1


	//   ....[7]....
        /*0180*/ 	.word	0x00000640
        /*0184*/ 	.word	0x000000ff
        /*0188*/ 	.word	0x00000038
        /*018c*/ 	.short	0x0100
        /*018e*/ 	.byte	0x04
	.zero		1


	//   ....[8]....
        /*0190*/ 	.word	0x00000770
        /*0194*/ 	.word	0x000000ff
        /*0198*/ 	.word	0x00000040
        /*019c*/ 	.short	0x0100
        /*019e*/ 	.byte	0x04
	.zero		1


	//   ....[9]....
        /*01a0*/ 	.word	0x00000780
        /*01a4*/ 	.word	0x000000ff
        /*01a8*/ 	.word	0x00000050
        /*01ac*/ 	.short	0x0100
        /*01ae*/ 	.byte	0x04
	.zero		1


	//   ....[10]....
        /*01b0*/ 	.word	0x00000790
        /*01b4*/ 	.word	0x000000ff
        /*01b8*/ 	.word	0x00000048
        /*01bc*/ 	.short	0x0100
        /*01be*/ 	.byte	0x04
	.zero		1


	//   ....[11]....
        /*01c0*/ 	.word	0x000007a0
        /*01c4*/ 	.word	0x000000ff
        /*01c8*/ 	.word	0x00000058
        /*01cc*/ 	.short	0x0100
        /*01ce*/ 	.byte	0x04
	.zero		1


	//   ....[12]....
        /*01d0*/ 	.word	0x00000890
        /*01d4*/ 	.word	0x000000ff
        /*01d8*/ 	.word	0x00000060
        /*01dc*/ 	.short	0x0100
        /*01de*/ 	.byte	0x06
	.zero		1


	//   ....[13]....
        /*01e0*/ 	.word	0x000008a0
        /*01e4*/ 	.word	0x000000ff
        /*01e8*/ 	.word	0x00000068
        /*01ec*/ 	.short	0x0100
        /*01ee*/ 	.byte	0x06
	.zero		1


	//   ....[14]....
        /*01f0*/ 	.word	0x000009e0
        /*01f4*/ 	.word	0x000000ff
        /*01f8*/ 	.word	0x00000070
        /*01fc*/ 	.short	0x0100
        /*01fe*/ 	.byte	0x06
	.zero		1


	//   ....[15]....
        /*0200*/ 	.word	0x000009f0
        /*0204*/ 	.word	0x000000ff
        /*0208*/ 	.word	0x00000080
        /*020c*/ 	.short	0x0100
        /*020e*/ 	.byte	0x06
	.zero		1


	//   ....[16]....
        /*0210*/ 	.word	0x00000a00
        /*0214*/ 	.word	0x000000ff
        /*0218*/ 	.word	0x00000078
        /*021c*/ 	.short	0x0100
        /*021e*/ 	.byte	0x06
	.zero		1


	//   ....[17]....
        /*0220*/ 	.word	0x00000a10
        /*0224*/ 	.word	0x000000ff
        /*0228*/ 	.word	0x00000088
        /*022c*/ 	.short	0x0100
        /*022e*/ 	.byte	0x06
	.zero		1


	//   ....[18]....
        /*0230*/ 	.word	0x00000b40
        /*0234*/ 	.word	0x000000ff
        /*0238*/ 	.word	0x00000090
        /*023c*/ 	.short	0x0100
        /*023e*/ 	.byte	0x04
	.zero		1


	//   ....[19]....
        /*0240*/ 	.word	0x00000b50
        /*0244*/ 	.word	0x000000ff
        /*0248*/ 	.word	0x000000b0
        /*024c*/ 	.short	0x0100
        /*024e*/ 	.byte	0x04
	.zero		1


	//   ....[20]....
        /*0250*/ 	.word	0x00000b60
        /*0254*/ 	.word	0x000000ff
        /*0258*/ 	.word	0x00000098
        /*025c*/ 	.short	0x0100
        /*025e*/ 	.byte	0x04
	.zero		1


	//   ....[21]....
        /*0260*/ 	.word	0x00000b70
        /*0264*/ 	.word	0x000000ff
        /*0268*/ 	.word	0x000000b8
        /*026c*/ 	.short	0x0100
        /*026e*/ 	.byte	0x04
	.zero		1


	//   ....[22]....
        /*0270*/ 	.word	0x00000b80
        /*0274*/ 	.word	0x000000ff
        /*0278*/ 	.word	0x000000a0
        /*027c*/ 	.short	0x0100
        /*027e*/ 	.byte	0x04
	.zero		1


	//   ....[23]....
        /*0280*/ 	.word	0x00000b90
        /*0284*/ 	.word	0x000000ff
        /*0288*/ 	.word	0x000000c0
        /*028c*/ 	.short	0x0100
        /*028e*/ 	.byte	0x04
	.zero		1


	//   ....[24]....
        /*0290*/ 	.word	0x00000ba0
        /*0294*/ 	.word	0x000000ff
        /*0298*/ 	.word	0x000000a8
        /*029c*/ 	.short	0x0100
        /*029e*/ 	.byte	0x04
	.zero		1


	//   ....[25]....
        /*02a0*/ 	.word	0x00000bb0
        /*02a4*/ 	.word	0x000000ff
        /*02a8*/ 	.word	0x000000c8
        /*02ac*/ 	.short	0x0100
        /*02ae*/ 	.byte	0x04
	.zero		1


	//   ....[26]....
        /*02b0*/ 	.word	0x00000cc0
        /*02b4*/ 	.word	0x000000ff
        /*02b8*/ 	.word	0x000000d0
        /*02bc*/ 	.short	0x0100
        /*02be*/ 	.byte	0x04
	.zero		1


	//   ....[27]....
        /*02c0*/ 	.word	0x00000cd0
        /*02c4*/ 	.word	0x000000ff
        /*02c8*/ 	.word	0x000000e0
        /*02cc*/ 	.short	0x0100
        /*02ce*/ 	.byte	0x04
	.zero		1


	//   ....[28]....
        /*02d0*/ 	.word	0x00000ce0
        /*02d4*/ 	.word	0x000000ff
        /*02d8*/ 	.word	0x000000d8
        /*02dc*/ 	.short	0x0100
        /*02de*/ 	.byte	0x04
	.zero		1


	//   ....[29]....
        /*02e0*/ 	.word	0x00000cf0
        /*02e4*/ 	.word	0x000000ff
        /*02e8*/ 	.word	0x000000e8
        /*02ec*/ 	.short	0x0100
        /*02ee*/ 	.byte	0x04
	.zero		1


	//   ....[30]....
        /*02f0*/ 	.word	0x000016a0
        /*02f4*/ 	.word	0x00000000
        /*02f8*/ 	.word	0x000000e0
        /*02fc*/ 	.short	0x010a
        /*02fe*/ 	.byte	0xff
	.zero		1


	//   ....[31]....
        /*0300*/ 	.word	0x000016d0
        /*0304*/ 	.word	0x00000000
        /*0308*/ 	.word	0x000000d0
        /*030c*/ 	.short	0x0101
        /*030e*/ 	.byte	0xff
	.zero		1


	//   ....[32]....
        /*0310*/ 	.word	0x000017a0
        /*0314*/ 	.word	0x000000ff
        /*0318*/ 	.word	0x00000020
        /*031c*/ 	.short	0x010a
        /*031e*/ 	.byte	0x05
	.zero		1


	//   ....[33]....
        /*0320*/ 	.word	0x00001820
        /*0324*/ 	.word	0x000000ff
        /*0328*/ 	.word	0x00000020
        /*032c*/ 	.short	0x010a
        /*032e*/ 	.byte	0x21
	.zero		1


	//   ....[34]....
        /*0330*/ 	.word	0x00001970
        /*0334*/ 	.word	0x000000ff
        /*0338*/ 	.word	0x00000020
        /*033c*/ 	.short	0x010a
        /*033e*/ 	.byte	0x08
	.zero		1


	//   ....[35]....
        /*0340*/ 	.word	0x00001a80
        /*0344*/ 	.word	0x000000ff
        /*0348*/ 	.word	0x00000068
        /*034c*/ 	.short	0x0101
        /*034e*/ 	.byte	0x04
	.zero		1


	//   ....[36]....
        /*0350*/ 	.word	0x00001aa0
        /*0354*/ 	.word	0x000000ff
        /*0358*/ 	.word	0x00000020
        /*035c*/ 	.short	0x010a
        /*035e*/ 	.byte	0x05
	.zero		1


	//   ....[37]....
        /*0360*/ 	.word	0x00001b20
        /*0364*/ 	.word	0x000000ff
        /*0368*/ 	.word	0x00000020
        /*036c*/ 	.short	0x010a
        /*036e*/ 	.byte	0x11
	.zero		1


	//   ....[38]....
        /*0370*/ 	.word	0x00001c70
        /*0374*/ 	.word	0x000000ff
        /*0378*/ 	.word	0x00000020
        /*037c*/ 	.short	0x010a
        /*037e*/ 	.byte	0x07
	.zero		1


	//   ....[39]....
        /*0380*/ 	.word	0x00001db0
        /*0384*/ 	.word	0x00000003
        /*0388*/ 	.word	0x00000070
        /*038c*/ 	.short	0x010a
        /*038e*/ 	.byte	0xff
	.zero		1


	//   ....[40]....
        /*0390*/ 	.word	0x00001f00
        /*0394*/ 	.word	0x00000000
        /*0398*/ 	.word	0x00000000
        /*039c*/ 	.short	0x0101
        /*039e*/ 	.byte	0xff
	.zero		1


	//   ....[41]....
        /*03a0*/ 	.word	0x000024a0
        /*03a4*/ 	.word	0x000000ff
        /*03a8*/ 	.word	0x00000000
        /*03ac*/ 	.short	0x010a
        /*03ae*/ 	.byte	0x04
	.zero		1


	//   ....[42]....
        /*03b0*/ 	.word	0x00002530
        /*03b4*/ 	.word	0x000000ff
        /*03b8*/ 	.word	0x00000000
        /*03bc*/ 	.short	0x010a
        /*03be*/ 	.byte	0x05
	.zero		1


	//   ....[43]....
        /*03c0*/ 	.word	0x000025c0
        /*03c4*/ 	.word	0x000000ff
        /*03c8*/ 	.word	0x00000000
        /*03cc*/ 	.short	0x010a
        /*03ce*/ 	.byte	0x05
	.zero		1


	//   ....[44]....
        /*03d0*/ 	.word	0x00002660
        /*03d4*/ 	.word	0x00000000
        /*03d8*/ 	.word	0x00000000
        /*03dc*/ 	.short	0x010a
        /*03de*/ 	.byte	0xff
	.zero		1


	//   ....[45]....
        /*03e0*/ 	.word	0x00002780
        /*03e4*/ 	.word	0x00000002
        /*03e8*/ 	.word	0x000000d0
        /*03ec*/ 	.short	0x010a
        /*03ee*/ 	.byte	0xff
	.zero		1


	//   ....[46]....
        /*03f0*/ 	.word	0x000027f0
        /*03f4*/ 	.word	0x00000002
        /*03f8*/ 	.word	0x00000000
        /*03fc*/ 	.short	0x0101
        /*03fe*/ 	.byte	0xff
	.zero		1


	//   ....[47]....
        /*0400*/ 	.word	0x00002810
        /*0404*/ 	.word	0x000000ff
        /*0408*/ 	.word	0x00000080
        /*040c*/ 	.short	0x010a
        /*040e*/ 	.byte	0x04
	.zero		1


	//   ....[48]....
        /*0410*/ 	.word	0x00002930
        /*0414*/ 	.word	0x00000002
        /*0418*/ 	.word	0x00000070
        /*041c*/ 	.short	0x010a
        /*041e*/ 	.byte	0xff
	.zero		1


	//   ....[49]....
        /*0420*/ 	.word	0x00002a30
        /*0424*/ 	.word	0x00000002
        /*0428*/ 	.word	0x00000000
        /*042c*/ 	.short	0x0101
        /*042e*/ 	.byte	0xff
	.zero		1


	//   ....[50]....
        /*0430*/ 	.word	0x00002ac0
        /*0434*/ 	.word	0x000000ff
        /*0438*/ 	.word	0x00000080
        /*043c*/ 	.short	0x0106
        /*043e*/ 	.byte	0x04
	.zero		1


	//   ....[51]....
        /*0440*/ 	.word	0x00002ae0
        /*0444*/ 	.word	0x000000ff
        /*0448*/ 	.word	0x00000080
        /*044c*/ 	.short	0x010a
        /*044e*/ 	.byte	0x04
	.zero		1


	//   ....[52]....
        /*0450*/ 	.word	0x00002b70
        /*0454*/ 	.word	0x000000ff
        /*0458*/ 	.word	0x00000080
        /*045c*/ 	.short	0x0106
        /*045e*/ 	.byte	0x06
	.zero		1


	//   ....[53]....
        /*0460*/ 	.word	0x00002bb0
        /*0464*/ 	.word	0x00000000
        /*0468*/ 	.word	0x00000080
        /*046c*/ 	.short	0x010a
        /*046e*/ 	.byte	0xff
	.zero		1


	//   ....[54]....
        /*0470*/ 	.word	0x000030f0
        /*0474*/ 	.word	0x00000000
        /*0478*/ 	.word	0x00000070
        /*047c*/ 	.short	0x010a
        /*047e*/ 	.byte	0xff
	.zero		1


	//   ....[55]....
        /*0480*/ 	.word	0x000031f0
        /*0484*/ 	.word	0x00000003
        /*0488*/ 	.word	0x00000000
        /*048c*/ 	.short	0x0101
        /*048e*/ 	.byte	0xff
	.zero		1


	//   ....[56]....
        /*0490*/ 	.word	0x00003200
        /*0494*/ 	.word	0x000000ff
        /*0498*/ 	.word	0x00000000
        /*049c*/ 	.short	0x010a
        /*049e*/ 	.byte	0x05
	.zero		1


	//   ....[57]....
        /*04a0*/ 	.word	0x00003270
        /*04a4*/ 	.word	0x000000ff
        /*04a8*/ 	.word	0x000000b0
        /*04ac*/ 	.short	0x010a
        /*04ae*/ 	.byte	0x1e
	.zero		1


	//   ....[58]....
        /*04b0*/ 	.word	0x00003340
        /*04b4*/ 	.word	0x000000ff
        /*04b8*/ 	.word	0x00000000
        /*04bc*/ 	.short	0x010a
        /*04be*/ 	.byte	0x07
	.zero		1


	//   ....[59]....
        /*04c0*/ 	.word	0x00003480
        /*04c4*/ 	.word	0x000000ff
        /*04c8*/ 	.word	0x00000000
        /*04cc*/ 	.short	0x010a
        /*04ce*/ 	.byte	0x06
	.zero		1


	//   ....[60]....
        /*04d0*/ 	.word	0x00003720
        /*04d4*/ 	.word	0x000000ff
        /*04d8*/ 	.word	0x00000000
        /*04dc*/ 	.short	0x010a
        /*04de*/ 	.byte	0x04
	.zero		1


	//   ....[61]....
        /*04e0*/ 	.word	0x000037b0
        /*04e4*/ 	.word	0x000000ff
        /*04e8*/ 	.word	0x00000000
        /*04ec*/ 	.short	0x010a
        /*04ee*/ 	.byte	0x05
	.zero		1


	//   ....[62]....
        /*04f0*/ 	.word	0x00003840
        /*04f4*/ 	.word	0x000000ff
        /*04f8*/ 	.word	0x00000000
        /*04fc*/ 	.short	0x010a
        /*04fe*/ 	.byte	0x05
	.zero		1


	//   ....[63]....
        /*0500*/ 	.word	0x000038d0
        /*0504*/ 	.word	0x000000ff
        /*0508*/ 	.word	0x00000000
        /*050c*/ 	.short	0x010a
        /*050e*/ 	.byte	0x04
	.zero		1


	//   ....[64]....
        /*0510*/ 	.word	0x00003da0
        /*0514*/ 	.word	0x00000003
        /*0518*/ 	.word	0x00000070
        /*051c*/ 	.short	0x010a
        /*051e*/ 	.byte	0xff
	.zero		1


	//   ....[65]....
        /*0520*/ 	.word	0x00003f10
        /*0524*/ 	.word	0x00000000
        /*0528*/ 	.word	0x00000000
        /*052c*/ 	.short	0x0101
        /*052e*/ 	.byte	0xff
	.zero		1


	//   ....[66]....
        /*0530*/ 	.word	0x000043c0
        /*0534*/ 	.word	0x000000ff
        /*0538*/ 	.word	0x00000068
        /*053c*/ 	.short	0x010a
        /*053e*/ 	.byte	0x06
	.zero		1


	//   ....[67]....
        /*0540*/ 	.word	0x00004590
        /*0544*/ 	.word	0x000000ff
        /*0548*/ 	.word	0x00000050
        /*054c*/ 	.short	0x010a
        /*054e*/ 	.byte	0x05
	.zero		1


	//   ....[68]....
        /*0550*/ 	.word	0x00004970
        /*0554*/ 	.word	0x000000ff
        /*0558*/ 	.word	0x00000040
        /*055c*/ 	.short	0x010b
        /*055e*/ 	.byte	0x05
	.zero		1


	//   ....[69]....
        /*0560*/ 	.word	0x00004980
        /*0564*/ 	.word	0x000000ff
        /*0568*/ 	.word	0x00000000
        /*056c*/ 	.short	0x0101
        /*056e*/ 	.byte	0x04
	.zero		1


	//   ....[70]....
        /*0570*/ 	.word	0x000049d0
        /*0574*/ 	.word	0x000000ff
        /*0578*/ 	.word	0x00000000
        /*057c*/ 	.short	0x010a
        /*057e*/ 	.byte	0x04
	.zero		1


	//   ....[71]....
        /*0580*/ 	.word	0x00004a70
        /*0584*/ 	.word	0x00000000
        /*0588*/ 	.word	0x00000000
        /*058c*/ 	.short	0x010a
        /*058e*/ 	.byte	0xff
	.zero		1


	//   ....[72]....
        /*0590*/ 	.word	0x00004cc0
        /*0594*/ 	.word	0x000000ff
        /*0598*/ 	.word	0x00000070
        /*059c*/ 	.short	0x010a
        /*059e*/ 	.byte	0x04
	.zero		1


	//   ....[73]....
        /*05a0*/ 	.word	0x00004d90
        /*05a4*/ 	.word	0x000000ff
        /*05a8*/ 	.word	0x00000000
        /*05ac*/ 	.short	0x0101
        /*05ae*/ 	.byte	0x04
	.zero		1


	//   ....[74]....
        /*05b0*/ 	.word	0x000059c0
        /*05b4*/ 	.word	0x00000003
        /*05b8*/ 	.word	0x00000040
        /*05bc*/ 	.short	0x010a
        /*05be*/ 	.byte	0xff
	.zero		1


	//   ....[75]....
        /*05c0*/ 	.word	0x00005ab0
        /*05c4*/ 	.word	0x00000011
        /*05c8*/ 	.word	0x00000090
        /*05cc*/ 	.short	0x010a
        /*05ce*/ 	.byte	0x2c
	.zero		1


	//   ....[76]....
        /*05d0*/ 	.word	0x00005ca0
        /*05d4*/ 	.word	0x00000003
        /*05d8*/ 	.word	0x00000040
        /*05dc*/ 	.short	0x010a
        /*05de*/ 	.byte	0xff
	.zero		1


	//   ....[77]....
        /*05e0*/ 	.word	0x00006020
        /*05e4*/ 	.word	0x00000011
        /*05e8*/ 	.word	0x00000090
        /*05ec*/ 	.short	0x010a
        /*05ee*/ 	.byte	0x2c
	.zero		1


	//   ....[78]....
        /*05f0*/ 	.word	0x00007c60
        /*05f4*/ 	.word	0x000000ff
        /*05f8*/ 	.word	0x00000000
        /*05fc*/ 	.short	0x0101
        /*05fe*/ 	.byte	0x04
	.zero		1


	//   ....[79]....
        /*0600*/ 	.word	0x00008a50
        /*0604*/ 	.word	0x00000000
        /*0608*/ 	.word	0x00000000
        /*060c*/ 	.short	0x0101
        /*060e*/ 	.byte	0xff
	.zero		1


	//   ....[80]....
        /*0610*/ 	.word	0x00008ce0
        /*0614*/ 	.word	0x00000000
        /*0618*/ 	.word	0x000000e0
        /*061c*/ 	.short	0x010a
        /*061e*/ 	.byte	0xff
	.zero		1


	//   ....[81]....
        /*0620*/ 	.word	0x00008d40
        /*0624*/ 	.word	0x00000000
        /*0628*/ 	.word	0x00000020
        /*062c*/ 	.short	0x010a
        /*062e*/ 	.byte	0xff
	.zero		1


	//   ....[82]....
        /*0630*/ 	.word	0x00008da0
        /*0634*/ 	.word	0x00000000
        /*0638*/ 	.word	0x00000020
        /*063c*/ 	.short	0x010a
        /*063e*/ 	.byte	0xff
	.zero		1


	//   ....[83]....
        /*0640*/ 	.word	0x00008df0
        /*0644*/ 	.word	0x00000003
        /*0648*/ 	.word	0x00000070
        /*064c*/ 	.short	0x010a
        /*064e*/ 	.byte	0xff
	.zero		1


	//   ....[84]....
        /*0650*/ 	.word	0x00008e50
        /*0654*/ 	.word	0x00000000
        /*0658*/ 	.word	0x00000000
        /*065c*/ 	.short	0x010a
        /*065e*/ 	.byte	0xff
	.zero		1


	//   ....[85]....
        /*0660*/ 	.word	0x00008eb0
        /*0664*/ 	.word	0x00000000
        /*0668*/ 	.word	0x00000000
        /*066c*/ 	.short	0x010a
        /*066e*/ 	.byte	0xff
	.zero		1


	//   ....[86]....
        /*0670*/ 	.word	0x00008f10
        /*0674*/ 	.word	0x00000000
        /*0678*/ 	.word	0x00000000
        /*067c*/ 	.short	0x010a
        /*067e*/ 	.byte	0xff
	.zero		1


	//   ....[87]....
        /*0680*/ 	.word	0x00008f60
        /*0684*/ 	.word	0x00000002
        /*0688*/ 	.word	0x000000d0
        /*068c*/ 	.short	0x010a
        /*068e*/ 	.byte	0xff
	.zero		1


	//   ....[88]....
        /*0690*/ 	.word	0x00008fc0
        /*0694*/ 	.word	0x00000002
        /*0698*/ 	.word	0x00000080
        /*069c*/ 	.short	0x010a
        /*069e*/ 	.byte	0xff
	.zero		1


	//   ....[89]....
        /*06a0*/ 	.word	0x00009010
        /*06a4*/ 	.word	0x00000002
        /*06a8*/ 	.word	0x00000070
        /*06ac*/ 	.short	0x010a
        /*06ae*/ 	.byte	0xff
	.zero		1


	//   ....[90]....
        /*06b0*/ 	.word	0x00009070
        /*06b4*/ 	.word	0x00000000
        /*06b8*/ 	.word	0x00000080
        /*06bc*/ 	.short	0x010a
        /*06be*/ 	.byte	0xff
	.zero		1


	//   ....[91]....
        /*06c0*/ 	.word	0x000090c0
        /*06c4*/ 	.word	0x00000000
        /*06c8*/ 	.word	0x00000070
        /*06cc*/ 	.short	0x010a
        /*06ce*/ 	.byte	0xff
	.zero		1


	//   ....[92]....
        /*06d0*/ 	.word	0x00009120
        /*06d4*/ 	.word	0x00000002
        /*06d8*/ 	.word	0x000000b0
        /*06dc*/ 	.short	0x010a
        /*06de*/ 	.byte	0xff
	.zero		1


	//   ....[93]....
        /*06e0*/ 	.word	0x00009180
        /*06e4*/ 	.word	0x00000000
        /*06e8*/ 	.word	0x00000000
        /*06ec*/ 	.short	0x010a
        /*06ee*/ 	.byte	0xff
	.zero		1


	//   ....[94]....
        /*06f0*/ 	.word	0x000091e0
        /*06f4*/ 	.word	0x00000000
        /*06f8*/ 	.word	0x00000000
        /*06fc*/ 	.short	0x010a
        /*06fe*/ 	.byte	0xff
	.zero		1


	//   ....[95]....
        /*0700*/ 	.word	0x00009240
        /*0704*/ 	.word	0x00000000
        /*0708*/ 	.word	0x00000000
        /*070c*/ 	.short	0x010a
        /*070e*/ 	.byte	0xff
	.zero		1


	//   ....[96]....
        /*0710*/ 	.word	0x000092a0
        /*0714*/ 	.word	0x00000000
        /*0718*/ 	.word	0x00000000
        /*071c*/ 	.short	0x010a
        /*071e*/ 	.byte	0xff
	.zero		1


	//   ....[97]....
        /*0720*/ 	.word	0x00009300
        /*0724*/ 	.word	0x00000000
        /*0728*/ 	.word	0x00000000
        /*072c*/ 	.short	0x010a
        /*072e*/ 	.byte	0xff
	.zero		1


	//   ....[98]....
        /*0730*/ 	.word	0x00009350
        /*0734*/ 	.word	0x00000003
        /*0738*/ 	.word	0x00000070
        /*073c*/ 	.short	0x010a
        /*073e*/ 	.byte	0xff
	.zero		1


	//   ....[99]....
        /*0740*/ 	.word	0x000093b0
        /*0744*/ 	.word	0x00000000
        /*0748*/ 	.word	0x00000068
        /*074c*/ 	.short	0x010a
        /*074e*/ 	.byte	0xff
	.zero		1


	//   ....[100]....
        /*0750*/ 	.word	0x00009410
        /*0754*/ 	.word	0x00000002
        /*0758*/ 	.word	0x00000050
        /*075c*/ 	.short	0x010a
        /*075e*/ 	.byte	0xff
	.zero		1


	//   ....[101]....
        /*0760*/ 	.word	0x00009470
        /*0764*/ 	.word	0x00000000
        /*0768*/ 	.word	0x00000000
        /*076c*/ 	.short	0x010a
        /*076e*/ 	.byte	0xff
	.zero		1


	//   ....[102]....
        /*0770*/ 	.word	0x000094d0
        /*0774*/ 	.word	0x00000000
        /*0778*/ 	.word	0x00000070
        /*077c*/ 	.short	0x010a
        /*077e*/ 	.byte	0xff
	.zero		1


	//   ....[103]....
        /*0780*/ 	.word	0x00009520
        /*0784*/ 	.word	0x00000003
        /*0788*/ 	.word	0x00000040
        /*078c*/ 	.short	0x010a
        /*078e*/ 	.byte	0xff
	.zero		1


	//   ....[104]....
        /*0790*/ 	.word	0x00009570
        /*0794*/ 	.word	0x00000000
        /*0798*/ 	.word	0x00000090
        /*079c*/ 	.short	0x010a
        /*079e*/ 	.byte	0xff
	.zero		1


	//----- nvinfo : EIATTR_NUM_MBARRIERS
	.align		4
.L_47:
        /*07a0*/ 	.byte	0x03, 0x38
        /*07a2*/ 	.short	0x001e


	//----- nvinfo : EIATTR_EXIT_INSTR_OFFSETS
	.align		4
        /*07a4*/ 	.byte	0x04, 0x1c
        /*07a6*/ 	.short	(.L_49 - .L_48)


	//   ....[0]....
.L_48:
        /*07a8*/ 	.word	0x00002690


	//   ....[1]....
        /*07ac*/ 	.word	0x00002b80


	//   ....[2]....
        /*07b0*/ 	.word	0x00002be0


	//   ....[3]....
        /*07b4*/ 	.word	0x00003b30


	//   ....[4]....
        /*07b8*/ 	.word	0x00004aa0


	//   ....[5]....
        /*07bc*/ 	.word	0x00004ae0


	//   ....[6]....
        /*07c0*/ 	.word	0x00008bf0


	//   ....[7]....
        /*07c4*/ 	.word	0x00008c70


	//   ....[8]....
        /*07c8*/ 	.word	0x00008ca0


	//   ....[9]....
        /*07cc*/ 	.word	0x00008cd0


	//----- nvinfo : EIATTR_MAX_THREADS
	.align		4
.L_49:
        /*07d0*/ 	.byte	0x04, 0x05
        /*07d2*/ 	.short	(.L_51 - .L_50)
.L_50:
        /*07d4*/ 	.word	0x00000100
        /*07d8*/ 	.word	0x00000001
        /*07dc*/ 	.word	0x00000001


	//----- nvinfo : EIATTR_CRS_STACK_SIZE
	.align		4
.L_51:
        /*07e0*/ 	.byte	0x04, 0x1e
        /*07e2*/ 	.short	(.L_53 - .L_52)
.L_52:
        /*07e4*/ 	.word	0x00000000


	//----- nvinfo : EIATTR_CBANK_PARAM_SIZE
	.align		4
.L_53:
        /*07e8*/ 	.byte	0x03, 0x19
        /*07ea*/ 	.short	0x0800


	//----- nvinfo : EIATTR_PARAM_CBANK
	.align		4
        /*07ec*/ 	.byte	0x04, 0x0a
        /*07ee*/ 	.short	(.L_55 - .L_54)
	.align		4
.L_54:
        /*07f0*/ 	.word	index@(.nv.constant0._ZN7cutlass13device_kernelINS_4gemm6kernel13GemmUniversalIN4cute5tupleIJiiiiEEENS1_10collective13CollectiveMmaINS1_35MainloopSm100TmaUmmaWarpSpecializedILi4ELi2ELi4ENS5_IJNS4_1CILi1EEESB_SB_EEEEENS5_IJNSA_ILi64EEENSA_ILi224EEESE_EEENS_10bfloat16_tENS5_IJlSB_lEEESH_SI_NS4_8TiledMMAINS4_8MMA_AtomIJNS4_20SM100_MMA_F16BF16_SSISH_SH_fLi64ELi224ELNS4_4UMMA5MajorE0ELSN_0ELNSM_7ScaleInE0ELSO_0EEEEEENS4_6LayoutISC_NS5_IJNSA_ILi0EEESS_SS_EEEEENS5_IJNS4_10UnderscoreESV_SV_EEEEENS4_13SM90_TMA_LOADENS4_14ComposedLayoutINS4_7SwizzleILi3ELi4ELi3EEENS4_18smem_ptr_flag_bitsILi16EEENSR_INS5_IJNSA_ILi8EEESE_EEENS5_IJSE_SB_EEEEEEEvNS4_8identityESY_S18_vS19_EENS_8epilogue10collective18CollectiveEpilogueINS1B_23Sm100TmaWarpSpecializedILi2ELi1ELi112ELb1ELb0EEEJSG_NS5_IJNSR_ISE_SB_EENSR_ISF_SB_EEEEESH_SI_SH_SI_NS1B_6fusion15FusionCallbacksIS1F_NS1J_17LinearCombinationISH_fSH_fLNS_15FloatRoundStyleE2EEESG_S1I_JEEENS4_5SM1004TMEM4LOAD26SM100_TMEM_LOAD_16dp256b4xESY_NSZ_INS10_ILi2ELi4ELi3EEES13_NSR_INS5_IJS14_NSA_ILi32EEEEEENS5_IJS1U_SB_EEEEEEENS4_17SM75_U32x4_LDSM_NENS4_14SM90_TMA_STOREES1Y_NS4_17SM90_U32x4_STSM_NENS4_39AutoVectorizingCopyWithAssumedAlignmentILi128EEEEEEvvEEEEvNT_6ParamsE)
        /*07f4*/ 	.short	0x0380
        /*07f6*/ 	.short	0x0800


	//----- nvinfo : EIATTR_SW_WAR
	.align		4
.L_55:
        /*07f8*/ 	.byte	0x04, 0x36
        /*07fa*/ 	.short	(.L_57 - .L_56)
.L_56:
        /*07fc*/ 	.word	0x00000008
.L_57:


//--------------------- .nv.callgraph             --------------------------
	.section	.nv.callgraph,"",@"SHT_CUDA_CALLGRAPH"
	.align	4
	.sectionentsize	8
	.align		4
        /*0000*/ 	.word	0x00000000
	.align		4
        /*0004*/ 	.word	0xffffffff
	.align		4
        /*0008*/ 	.word	index@(_ZN7cutlass13device_kernelINS_4gemm6kernel13GemmUniversalIN4cute5tupleIJiiiiEEENS1_10collective13CollectiveMmaINS1_35MainloopSm100TmaUmmaWarpSpecializedILi4ELi2ELi4ENS5_IJNS4_1CILi1EEESB_SB_EEEEENS5_IJNSA_ILi64EEENSA_ILi224EEESE_EEENS_10bfloat16_tENS5_IJlSB_lEEESH_SI_NS4_8TiledMMAINS4_8MMA_AtomIJNS4_20SM100_MMA_F16BF16_SSISH_SH_fLi64ELi224ELNS4_4UMMA5MajorE0ELSN_0ELNSM_7ScaleInE0ELSO_0EEEEEENS4_6LayoutISC_NS5_IJNSA_ILi0EEESS_SS_EEEEENS5_IJNS4_10UnderscoreESV_SV_EEEEENS4_13SM90_TMA_LOADENS4_14ComposedLayoutINS4_7SwizzleILi3ELi4ELi3EEENS4_18smem_ptr_flag_bitsILi16EEENSR_INS5_IJNSA_ILi8EEESE_EEENS5_IJSE_SB_EEEEEEEvNS4_8identityESY_S18_vS19_EENS_8epilogue10collective18CollectiveEpilogueINS1B_23Sm100TmaWarpSpecializedILi2ELi1ELi112ELb1ELb0EEEJSG_NS5_IJNSR_ISE_SB_EENSR_ISF_SB_EEEEESH_SI_SH_SI_NS1B_6fusion15FusionCallbacksIS1F_NS1J_17LinearCombinationISH_fSH_fLNS_15FloatRoundStyleE2EEESG_S1I_JEEENS4_5SM1004TMEM4LOAD26SM100_TMEM_LOAD_16dp256b4xESY_NSZ_INS10_ILi2ELi4ELi3EEES13_NSR_INS5_IJS14_NSA_ILi32EEEEEENS5_IJS1U_SB_EEEEEEENS4_17SM75_U32x4_LDSM_NENS4_14SM90_TMA_STOREES1Y_NS4_17SM90_U32x4_STSM_NENS4_39AutoVectorizingCopyWithAssumedAlignmentILi128EEEEEEvvEEEEvNT_6ParamsE)
	.align		4
        /*000c*/ 	.word	index@(__assertfail)
	.align		4
        /*0010*/ 	.word	0x00000000
	.align		4
        /*0014*/ 	.word	0xfffffffe
	.align		4
        /*0018*/ 	.word	0x00000000
	.align		4
        /*001c*/ 	.word	0xfffffffd
	.align		4
        /*0020*/ 	.word	0x00000000
	.align		4
        /*0024*/ 	.word	0xfffffffc


//--------------------- .nv.constant4             --------------------------
	.section	.nv.constant4,"a",@progbits
	.align	8
	.align		8
.nv.constant4:
        /*0000*/ 	.dword	__assertfail
	.align		8
        /*0008*/ 	.dword	__unnamed_1
	.align		8
        /*0010*/ 	.dword	__unnamed_2
	.align		8
        /*0018*/ 	.dword	_ZN40_INTERNAL_2b4a399b_4_k_cu_1b282a62_137054cuda3std3__45__cpo5beginE
	.align		8
        /*0020*/ 	.dword	_ZN40_INTERNAL_2b4a399b_4_k_cu_1b282a62_137054cuda3std3__45__cpo3endE
	.align		8
        /*0028*/ 	.dword	_ZN40_INTERNAL_2b4a399b_4_k_cu_1b282a62_137054cuda3std3__45__cpo6cbeginE
	.align		8
        /*0030*/ 	.dword	_ZN40_INTERNAL_2b4a399b_4_k_cu_1b282a62_137054cuda3std3__45__cpo4cendE
	.align		8
        /*0038*/ 	.dword	_ZN40_INTERNAL_2b4a399b_4_k_cu_1b282a62_137054cuda3std3__442_GLOBAL__N__2b4a399b_4_k_cu_1b282a62_137056ignoreE
	.align		8
        /*0040*/ 	.dword	_ZN40_INTERNAL_2b4a399b_4_k_cu_1b282a62_137054cuda3std3__419piecewise_constructE
	.align		8
        /*0048*/ 	.dword	_ZN40_INTERNAL_2b4a399b_4_k_cu_1b282a62_137054cuda3std3__48in_placeE
	.align		8
        /*0050*/ 	.dword	_ZN40_INTERNAL_2b4a399b_4_k_cu_1b282a62_137054cuda3std6ranges3__45__cpo4swapE
	.align		8
        /*0058*/ 	.dword	_ZN40_INTERNAL_2b4a399b_4_k_cu_1b282a62_137054cuda3std6ranges3__45__cpo9iter_moveE
	.align		8
        /*0060*/ 	.dword	_ZN40_INTERNAL_2b4a399b_4_k_cu_1b282a62_137054cute7productE
	.align		8
        /*0068*/ 	.dword	_ZN40_INTERNAL_2b4a399b_4_k_cu_1b282a62_137054cute1_E
	.align		8
        /*0070*/ 	.dword	$str$25
	.align		8
        /*0078*/ 	.dword	$str$26
	.align		8
        /*0080*/ 	.dword	$str$27
	.align		8
        /*0088*/ 	.dword	$str$28


//--------------------- .text._ZN7cutlass13device_kernelINS_4gemm6kernel13GemmUniversalIN4cute5tupleIJiiiiEEENS1_10collective13CollectiveMmaINS1_35MainloopSm100TmaUmmaWarpSpecializedILi4ELi2ELi4ENS5_IJNS4_1CILi1EEESB_SB_EEEEENS5_IJNSA_ILi64EEENSA_ILi224EEESE_EEENS_10bfloat16_tENS5_IJlSB_lEEESH_SI_NS4_8TiledMMAINS4_8MMA_AtomIJNS4_20SM100_MMA_F16BF16_SSISH_SH_fLi64ELi224ELNS4_4UMMA5MajorE0ELSN_0ELNSM_7ScaleInE0ELSO_0EEEEEENS4_6LayoutISC_NS5_IJNSA_ILi0EEESS_SS_EEEEENS5_IJNS4_10UnderscoreESV_SV_EEEEENS4_13SM90_TMA_LOADENS4_14ComposedLayoutINS4_7SwizzleILi3ELi4ELi3EEENS4_18smem_ptr_flag_bitsILi16EEENSR_INS5_IJNSA_ILi8EEESE_EEENS5_IJSE_SB_EEEEEEEvNS4_8identityESY_S18_vS19_EENS_8epilogue10collective18CollectiveEpilogueINS1B_23Sm100TmaWarpSpecializedILi2ELi1ELi112ELb1ELb0EEEJSG_NS5_IJNSR_ISE_SB_EENSR_ISF_SB_EEEEESH_SI_SH_SI_NS1B_6fusion15FusionCallbacksIS1F_NS1J_17LinearCombinationISH_fSH_fLNS_15FloatRoundStyleE2EEESG_S1I_JEEENS4_5SM1004TMEM4LOAD26SM100_TMEM_LOAD_16dp256b4xESY_NSZ_INS10_ILi2ELi4ELi3EEES13_NSR_INS5_IJS14_NSA_ILi32EEEEEENS5_IJS1U_SB_EEEEEEENS4_17SM75_U32x4_LDSM_NENS4_14SM90_TMA_STOREES1Y_NS4_17SM90_U32x4_STSM_NENS4_39AutoVectorizingCopyWithAssumedAlignmentILi128EEEEEEvvEEEEvNT_6ParamsE --------------------------
	.section	.text._ZN7cutlass13device_kernelINS_4gemm6kernel13GemmUniversalIN4cute5tupleIJiiiiEEENS1_10collective13CollectiveMmaINS1_35MainloopSm100TmaUmmaWarpSpecializedILi4ELi2ELi4ENS5_IJNS4_1CILi1EEESB_SB_EEEEENS5_IJNSA_ILi64EEENSA_ILi224EEESE_EEENS_10bfloat16_tENS5_IJlSB_lEEESH_SI_NS4_8TiledMMAINS4_8MMA_AtomIJNS4_20SM100_MMA_F16BF16_SSISH_SH_fLi64ELi224ELNS4_4UMMA5MajorE0ELSN_0ELNSM_7ScaleInE0ELSO_0EEEEEENS4_6LayoutISC_NS5_IJNSA_ILi0EEESS_SS_EEEEENS5_IJNS4_10UnderscoreESV_SV_EEEEENS4_13SM90_TMA_LOADENS4_14ComposedLayoutINS4_7SwizzleILi3ELi4ELi3EEENS4_18smem_ptr_flag_bitsILi16EEENSR_INS5_IJNSA_ILi8EEESE_EEENS5_IJSE_SB_EEEEEEEvNS4_8identityESY_S18_vS19_EENS_8epilogue10collective18CollectiveEpilogueINS1B_23Sm100TmaWarpSpecializedILi2ELi1ELi112ELb1ELb0EEEJSG_NS5_IJNSR_ISE_SB_EENSR_ISF_SB_EEEEESH_SI_SH_SI_NS1B_6fusion15FusionCallbacksIS1F_NS1J_17LinearCombinationISH_fSH_fLNS_15FloatRoundStyleE2EEESG_S1I_JEEENS4_5SM1004TMEM4LOAD26SM100_TMEM_LOAD_16dp256b4xESY_NSZ_INS10_ILi2ELi4ELi3EEES13_NSR_INS5_IJS14_NSA_ILi32EEEEEENS5_IJS1U_SB_EEEEEEENS4_17SM75_U32x4_LDSM_NENS4_14SM90_TMA_STOREES1Y_NS4_17SM90_U32x4_STSM_NENS4_39AutoVectorizingCopyWithAssumedAlignmentILi128EEEEEEvvEEEEvNT_6ParamsE,"ax",@progbits
	.align	128
.text._ZN7cutlass13device_kernelINS_4gemm6kernel13GemmUniversalIN4cute5tupleIJiiiiEEENS1_10collective13CollectiveMmaINS1_35MainloopSm100TmaUmmaWarpSpecializedILi4ELi2ELi4ENS5_IJNS4_1CILi1EEESB_SB_EEEEENS5_IJNSA_ILi64EEENSA_ILi224EEESE_EEENS_10bfloat16_tENS5_IJlSB_lEEESH_SI_NS4_8TiledMMAINS4_8MMA_AtomIJNS4_20SM100_MMA_F16BF16_SSISH_SH_fLi64ELi224ELNS4_4UMMA5MajorE0ELSN_0ELNSM_7ScaleInE0ELSO_0EEEEEENS4_6LayoutISC_NS5_IJNSA_ILi0EEESS_SS_EEEEENS5_IJNS4_10UnderscoreESV_SV_EEEEENS4_13SM90_TMA_LOADENS4_14ComposedLayoutINS4_7SwizzleILi3ELi4ELi3EEENS4_18smem_ptr_flag_bitsILi16EEENSR_INS5_IJNSA_ILi8EEESE_EEENS5_IJSE_SB_EEEEEEEvNS4_8identityESY_S18_vS19_EENS_8epilogue10collective18CollectiveEpilogueINS1B_23Sm100TmaWarpSpecializedILi2ELi1ELi112ELb1ELb0EEEJSG_NS5_IJNSR_ISE_SB_EENSR_ISF_SB_EEEEESH_SI_SH_SI_NS1B_6fusion15FusionCallbacksIS1F_NS1J_17LinearCombinationISH_fSH_fLNS_15FloatRoundStyleE2EEESG_S1I_JEEENS4_5SM1004TMEM4LOAD26SM100_TMEM_LOAD_16dp256b4xESY_NSZ_INS10_ILi2ELi4ELi3EEES13_NSR_INS5_IJS14_NSA_ILi32EEEEEENS5_IJS1U_SB_EEEEEEENS4_17SM75_U32x4_LDSM_NENS4_14SM90_TMA_STOREES1Y_NS4_17SM90_U32x4_STSM_NENS4_39AutoVectorizingCopyWithAssumedAlignmentILi128EEEEEEvvEEEEvNT_6ParamsE:
        .type           _ZN7cutlass13device_kernelINS_4gemm6kernel13GemmUniversalIN4cute5tupleIJiiiiEEENS1_10collective13CollectiveMmaINS1_35MainloopSm100TmaUmmaWarpSpecializedILi4ELi2ELi4ENS5_IJNS4_1CILi1EEESB_SB_EEEEENS5_IJNSA_ILi64EEENSA_ILi224EEESE_EEENS_10bfloat16_tENS5_IJlSB_lEEESH_SI_NS4_8TiledMMAINS4_8MMA_AtomIJNS4_20SM100_MMA_F16BF16_SSISH_SH_fLi64ELi224ELNS4_4UMMA5MajorE0ELSN_0ELNSM_7ScaleInE0ELSO_0EEEEEENS4_6LayoutISC_NS5_IJNSA_ILi0EEESS_SS_EEEEENS5_IJNS4_10UnderscoreESV_SV_EEEEENS4_13SM90_TMA_LOADENS4_14ComposedLayoutINS4_7SwizzleILi3ELi4ELi3EEENS4_18smem_ptr_flag_bitsILi16EEENSR_INS5_IJNSA_ILi8EEESE_EEENS5_IJSE_SB_EEEEEEEvNS4_8identityESY_S18_vS19_EENS_8epilogue10collective18CollectiveEpilogueINS1B_23Sm100TmaWarpSpecializedILi2ELi1ELi112ELb1ELb0EEEJSG_NS5_IJNSR_ISE_SB_EENSR_ISF_SB_EEEEESH_SI_SH_SI_NS1B_6fusion15FusionCallbacksIS1F_NS1J_17LinearCombinationISH_fSH_fLNS_15FloatRoundStyleE2EEESG_S1I_JEEENS4_5SM1004TMEM4LOAD26SM100_TMEM_LOAD_16dp256b4xESY_NSZ_INS10_ILi2ELi4ELi3EEES13_NSR_INS5_IJS14_NSA_ILi32EEEEEENS5_IJS1U_SB_EEEEEEENS4_17SM75_U32x4_LDSM_NENS4_14SM90_TMA_STOREES1Y_NS4_17SM90_U32x4_STSM_NENS4_39AutoVectorizingCopyWithAssumedAlignmentILi128EEEEEEvvEEEEvNT_6ParamsE,@function
        .size           _ZN7cutlass13device_kernelINS_4gemm6kernel13GemmUniversalIN4cute5tupleIJiiiiEEENS1_10collective13CollectiveMmaINS1_35MainloopSm100TmaUmmaWarpSpecializedILi4ELi2ELi4ENS5_IJNS4_1CILi1EEESB_SB_EEEEENS5_IJNSA_ILi64EEENSA_ILi224EEESE_EEENS_10bfloat16_tENS5_IJlSB_lEEESH_SI_NS4_8TiledMMAINS4_8MMA_AtomIJNS4_20SM100_MMA_F16BF16_SSISH_SH_fLi64ELi224ELNS4_4UMMA5MajorE0ELSN_0ELNSM_7ScaleInE0ELSO_0EEEEEENS4_6LayoutISC_NS5_IJNSA_ILi0EEESS_SS_EEEEENS5_IJNS4_10UnderscoreESV_SV_EEEEENS4_13SM90_TMA_LOADENS4_14ComposedLayoutINS4_7SwizzleILi3ELi4ELi3EEENS4_18smem_ptr_flag_bitsILi16EEENSR_INS5_IJNSA_ILi8EEESE_EEENS5_IJSE_SB_EEEEEEEvNS4_8identityESY_S18_vS19_EENS_8epilogue10collective18CollectiveEpilogueINS1B_23Sm100TmaWarpSpecializedILi2ELi1ELi112ELb1ELb0EEEJSG_NS5_IJNSR_ISE_SB_EENSR_ISF_SB_EEEEESH_SI_SH_SI_NS1B_6fusion15FusionCallbacksIS1F_NS1J_17LinearCombinationISH_fSH_fLNS_15FloatRoundStyleE2EEESG_S1I_JEEENS4_5SM1004TMEM4LOAD26SM100_TMEM_LOAD_16dp256b4xESY_NSZ_INS10_ILi2ELi4ELi3EEES13_NSR_INS5_IJS14_NSA_ILi32EEEEEENS5_IJS1U_SB_EEEEEEENS4_17SM75_U32x4_LDSM_NENS4_14SM90_TMA_STOREES1Y_NS4_17SM90_U32x4_STSM_NENS4_39AutoVectorizingCopyWithAssumedAlignmentILi128EEEEEEvvEEEEvNT_6ParamsE,(.L_x_144 - _ZN7cutlass13device_kernelINS_4gemm6kernel13GemmUniversalIN4cute5tupleIJiiiiEEENS1_10collective13CollectiveMmaINS1_35MainloopSm100TmaUmmaWarpSpecializedILi4ELi2ELi4ENS5_IJNS4_1CILi1EEESB_SB_EEEEENS5_IJNSA_ILi64EEENSA_ILi224EEESE_EEENS_10bfloat16_tENS5_IJlSB_lEEESH_SI_NS4_8TiledMMAINS4_8MMA_AtomIJNS4_20SM100_MMA_F16BF16_SSISH_SH_fLi64ELi224ELNS4_4UMMA5MajorE0ELSN_0ELNSM_7ScaleInE0ELSO_0EEEEEENS4_6LayoutISC_NS5_IJNSA_ILi0EEESS_SS_EEEEENS5_IJNS4_10UnderscoreESV_SV_EEEEENS4_13SM90_TMA_LOADENS4_14ComposedLayoutINS4_7SwizzleILi3ELi4ELi3EEENS4_18smem_ptr_flag_bitsILi16EEENSR_INS5_IJNSA_ILi8EEESE_EEENS5_IJSE_SB_EEEEEEEvNS4_8identityESY_S18_vS19_EENS_8epilogue10collective18CollectiveEpilogueINS1B_23Sm100TmaWarpSpecializedILi2ELi1ELi112ELb1ELb0EEEJSG_NS5_IJNSR_ISE_SB_EENSR_ISF_SB_EEEEESH_SI_SH_SI_NS1B_6fusion15FusionCallbacksIS1F_NS1J_17LinearCombinationISH_fSH_fLNS_15FloatRoundStyleE2EEESG_S1I_JEEENS4_5SM1004TMEM4LOAD26SM100_TMEM_LOAD_16dp256b4xESY_NSZ_INS10_ILi2ELi4ELi3EEES13_NSR_INS5_IJS14_NSA_ILi32EEEEEENS5_IJS1U_SB_EEEEEEENS4_17SM75_U32x4_LDSM_NENS4_14SM90_TMA_STOREES1Y_NS4_17SM90_U32x4_STSM_NENS4_39AutoVectorizingCopyWithAssumedAlignmentILi128EEEEEEvvEEEEvNT_6ParamsE)
        .other          _ZN7cutlass13device_kernelINS_4gemm6kernel13GemmUniversalIN4cute5tupleIJiiiiEEENS1_10collective13CollectiveMmaINS1_35MainloopSm100TmaUmmaWarpSpecializedILi4ELi2ELi4ENS5_IJNS4_1CILi1EEESB_SB_EEEEENS5_IJNSA_ILi64EEENSA_ILi224EEESE_EEENS_10bfloat16_tENS5_IJlSB_lEEESH_SI_NS4_8TiledMMAINS4_8MMA_AtomIJNS4_20SM100_MMA_F16BF16_SSISH_SH_fLi64ELi224ELNS4_4UMMA5MajorE0ELSN_0ELNSM_7ScaleInE0ELSO_0EEEEEENS4_6LayoutISC_NS5_IJNSA_ILi0EEESS_SS_EEEEENS5_IJNS4_10UnderscoreESV_SV_EEEEENS4_13SM90_TMA_LOADENS4_14ComposedLayoutINS4_7SwizzleILi3ELi4ELi3EEENS4_18smem_ptr_flag_bitsILi16EEENSR_INS5_IJNSA_ILi8EEESE_EEENS5_IJSE_SB_EEEEEEEvNS4_8identityESY_S18_vS19_EENS_8epilogue10collective18CollectiveEpilogueINS1B_23Sm100TmaWarpSpecializedILi2ELi1ELi112ELb1ELb0EEEJSG_NS5_IJNSR_ISE_SB_EENSR_ISF_SB_EEEEESH_SI_SH_SI_NS1B_6fusion15FusionCallbacksIS1F_NS1J_17LinearCombinationISH_fSH_fLNS_15FloatRoundStyleE2EEESG_S1I_JEEENS4_5SM1004TMEM4LOAD26SM100_TMEM_LOAD_16dp256b4xESY_NSZ_INS10_ILi2ELi4ELi3EEES13_NSR_INS5_IJS14_NSA_ILi32EEEEEENS5_IJS1U_SB_EEEEEEENS4_17SM75_U32x4_LDSM_NENS4_14SM90_TMA_STOREES1Y_NS4_17SM90_U32x4_STSM_NENS4_39AutoVectorizingCopyWithAssumedAlignmentILi128EEEEEEvvEEEEvNT_6ParamsE,@"STO_CUDA_ENTRY STV_DEFAULT"
_ZN7cutlass13device_kernelINS_4gemm6kernel13GemmUniversalIN4cute5tupleIJiiiiEEENS1_10collective13CollectiveMmaINS1_35MainloopSm100TmaUmmaWarpSpecializedILi4ELi2ELi4ENS5_IJNS4_1CILi1EEESB_SB_EEEEENS5_IJNSA_ILi64EEENSA_ILi224EEESE_EEENS_10bfloat16_tENS5_IJlSB_lEEESH_SI_NS4_8TiledMMAINS4_8MMA_AtomIJNS4_20SM100_MMA_F16BF16_SSISH_SH_fLi64ELi224ELNS4_4UMMA5MajorE0ELSN_0ELNSM_7ScaleInE0ELSO_0EEEEEENS4_6LayoutISC_NS5_IJNSA_ILi0EEESS_SS_EEEEENS5_IJNS4_10UnderscoreESV_SV_EEEEENS4_13SM90_TMA_LOADENS4_14ComposedLayoutINS4_7SwizzleILi3ELi4ELi3EEENS4_18smem_ptr_flag_bitsILi16EEENSR_INS5_IJNSA_ILi8EEESE_EEENS5_IJSE_SB_EEEEEEEvNS4_8identityESY_S18_vS19_EENS_8epilogue10collective18CollectiveEpilogueINS1B_23Sm100TmaWarpSpecializedILi2ELi1ELi112ELb1ELb0EEEJSG_NS5_IJNSR_ISE_SB_EENSR_ISF_SB_EEEEESH_SI_SH_SI_NS1B_6fusion15FusionCallbacksIS1F_NS1J_17LinearCombinationISH_fSH_fLNS_15FloatRoundStyleE2EEESG_S1I_JEEENS4_5SM1004TMEM4LOAD26SM100_TMEM_LOAD_16dp256b4xESY_NSZ_INS10_ILi2ELi4ELi3EEES13_NSR_INS5_IJS14_NSA_ILi32EEEEEENS5_IJS1U_SB_EEEEEEENS4_17SM75_U32x4_LDSM_NENS4_14SM90_TMA_STOREES1Y_NS4_17SM90_U32x4_STSM_NENS4_39AutoVectorizingCopyWithAssumedAlignmentILi128EEEEEEvvEEEEvNT_6ParamsE:
[----:B------:R-:W1:Y:S01]  /*0000*/  LDC R1, c[0x0][0x37c] ;  /* 0x0000df00ff017b82 */ /* 0x000e620000000800 */
[----:B------:R-:W2:Y:S01]  /*0010*/  S2R R2, SR_TID.X ;  /* 0x0000000000027919 */ /* 0x000ea20000002100 */
[----:B------:R-:W3:Y:S01]  /*0020*/  LDCU.64 UR8, c[0x0][0x890] ;  /* 0x00011200ff0877ac */ /* 0x000ee20008000a00 */
[----:B------:R-:W-:Y:S02]  /*0030*/  PRMT R234, RZ, 0x7610, R234 ;  /* 0x00007610ffea7816 */ /* 0x000fe400000000ea */
[----:B------:R-:W-:Y:S01]  /*0040*/  ELECT P3, URZ, PT ;  /* 0x0000000000ff782f */ /* 0x000fe20003860000 */
[----:B---3--:R-:W-:-:S04]  /*0050*/  UISETP.NE.U32.AND UP0, UPT, UR8, URZ, UPT ;  /* 0x000000ff0800728c */ /* 0x008fc8000bf05070 */
[----:B------:R-:W-:Y:S01]  /*0060*/  UISETP.NE.AND.EX UP0, UPT, UR9, URZ, UPT, UP0 ;  /* 0x000000ff0900728c */ /* 0x000fe2000bf05300 */
[----:B--2---:R-:W-:-:S05]  /*0070*/  SHF.R.U32.HI R235, RZ, 0x5, R2 ;  /* 0x00000005ffeb7819 */ /* 0x004fca0000011602 */
[----:B------:R-:W2:Y:S02]  /*0080*/  SHFL.IDX PT, R0, R235, RZ, 0x1f ;  /* 0x00001fffeb007589 */ /* 0x000ea400000e0000 */
[----:B--2---:R-:W-:Y:S01]  /*0090*/  R2UR UR18, R0 ;  /* 0x00000000001272ca */ /* 0x004fe200000e0000 */
[----:B-1----:R-:W-:-:S14]  /*00a0*/  BRA.U UP0, `(.L_x_0) ;  /* 0x0000000100307547 */ /* 0x002fdc000b800000 */
[----:B------:R-:W1:Y:S02]  /*00b0*/  LDCU.64 UR4, c[0x0][0x888] ;  /* 0x00011100ff0477ac */ /* 0x000e640008000a00 */
[----:B-1----:R-:W-:-:S04]  /*00c0*/  UISETP.NE.U32.AND UP0, UPT, UR4, URZ, UPT ;  /* 0x000000ff0400728c */ /* 0x002fc8000bf05070 */
[----:B------:R-:W-:-:S09]  /*00d0*/  UISETP.NE.AND.EX UP0, UPT, UR5, URZ, UPT, UP0 ;  /* 0x000000ff0500728c */ /* 0x000fd2000bf05300 */
[----:B------:R-:W-:Y:S05]  /*00e0*/  BRA.U !UP0, `(.L_x_1) ;  /* 0x0000000108147547 */ /* 0x000fea000b800000 */
[----:B------:R-:W1:Y:S01]  /*00f0*/  LDC.64 R4, c[0x0][0x888] ;  /* 0x00022200ff047b82 */ /* 0x000e620000000a00 */
[----:B------:R-:W1:Y:S02]  /*0100*/  LDCU.64 UR4, c[0x0][0x358] ;  /* 0x00006b00ff0477ac */ /* 0x000e640008000a00 */
[----:B-1----:R1:W5:Y:S01]  /*0110*/  LDG.E R121, desc[UR4][R4.64] ;  /* 0x0000000404797981 */ /* 0x002362000c1e1900 */
[----:B------:R-:W-:Y:S01]  /*0120*/  HFMA2 R234, -RZ, RZ, 0, 5.9604644775390625e-08 ;  /* 0x00000001ffea7431 */ /* 0x000fe200000001ff */
[----:B------:R-:W-:Y:S05]  /*0130*/  BRA `(.L_x_0) ;  /* 0x00000000000c7947 */ /* 0x000fea0003800000 */
.L_x_1:
[----:B------:R-:W1:Y:S01]  /*0140*/  LDCU UR4, c[0x0][0x880] ;  /* 0x00011000ff0477ac */ /* 0x000e620008000800 */
[----:B------:R-:W-:Y:S01]  /*0150*/  HFMA2 R234, -RZ, RZ, 0, 5.9604644775390625e-08 ;  /* 0x00000001ffea7431 */ /* 0x000fe200000001ff */
[----:B-1----:R-:W-:-:S07]  /*0160*/  MOV R121, UR4 ;  /* 0x0000000400797c02 */ /* 0x002fce0008000f00 */
.L_x_0:
[----:B------:R-:W2:Y:S02]  /*0170*/  LDCU.64 UR4, c[0x0][0x8b0] ;  /* 0x00011600ff0477ac */ /* 0x000ea40008000a00 */
[----:B--2---:R-:W-:-:S04]  /*0180*/  UISETP.NE.U32.AND UP0, UPT, UR4, URZ, UPT ;  /* 0x000000ff0400728c */ /* 0x004fc8000bf05070 */
[----:B------:R-:W-:-:S09]  /*0190*/  UISETP.NE.AND.EX UP0, UPT, UR5, URZ, UPT, UP0 ;  /* 0x000000ff0500728c */ /* 0x000fd2000bf05300 */
[----:B------:R-:W-:Y:S05]  /*01a0*/  BRA.U UP0, `(.L_x_2) ;  /* 0x0000000100287547 */ /* 0x000fea000b800000 */
[----:B------:R-:W2:Y:S02]  /*01b0*/  LDCU.64 UR4, c[0x0][0x8a8] ;  /* 0x00011500ff0477ac */ /* 0x000ea40008000a00 */
[----:B--2---:R-:W-:-:S04]  /*01c0*/  UISETP.NE.U32.AND UP0, UPT, UR4, URZ, UPT ;  /* 0x000000ff0400728c */ /* 0x004fc8000bf05070 */
[----:B------:R-:W-:-:S09]  /*01d0*/  UISETP.NE.AND.EX UP0, UPT, UR5, URZ, UPT, UP0 ;  /* 0x000000ff0500728c */ /* 0x000fd2000bf05300 */
[----:B------:R-:W-:Y:S05]  /*01e0*/  BRA.U !UP0, `(.L_x_3) ;  /* 0x0000000108107547 */ /* 0x000fea000b800000 */
[----:B-1----:R-:W1:Y:S01]  /*01f0*/  LDC.64 R4, c[0x0][0x8a8] ;  /* 0x00022a00ff047b82 */ /* 0x002e620000000a00 */
[----:B------:R-:W1:Y:S02]  /*0200*/  LDCU.64 UR4, c[0x0][0x358] ;  /* 0x00006b00ff0477ac */ /* 0x000e640008000a00 */
[----:B-1----:R2:W5:Y:S01]  /*0210*/  LDG.E R120, desc[UR4][R4.64] ;  /* 0x0000000404787981 */ /* 0x002562000c1e1900 */
[----:B------:R-:W-:Y:S05]  /*0220*/  BRA `(.L_x_2) ;  /* 0x0000000000087947 */ /* 0x000fea0003800000 */
.L_x_3:
[----:B------:R-:W2:Y:S02]  /*0230*/  LDCU UR4, c[0x0][0x8a0] ;  /* 0x00011400ff0477ac */ /* 0x000ea40008000800 */
[----:B--2---:R-:W-:Y:S02]  /*0240*/  MOV R120, UR4 ;  /* 0x0000000400787c02 */ /* 0x004fe40008000f00 */
.L_x_2:
[----:B-12---:R-:W-:Y:S01]  /*0250*/  IMAD.U32 R4, RZ, RZ, UR18 ;  /* 0x00000012ff047e24 */ /* 0x006fe2000f8e00ff */
[----:B------:R-:W-:Y:S04]  /*0260*/  BSSY.RECONVERGENT B0, `(.L_x_4) ;  /* 0x000000c000007945 */ /* 0x000fe80003800200 */
[C---:B------:R-:W-:Y:S02]  /*0270*/  ISETP.NE.OR P1, PT, R4.reuse, 0x1, !P3 ;  /* 0x000000010400780c */ /* 0x040fe40005f25670 */
[----:B------:R-:W-:-:S11]  /*0280*/  ISETP.NE.OR P0, PT, R4, 0x3, !P3 ;  /* 0x000000030400780c */ /* 0x000fd60005f05670 */
[----:B------:R-:W-:Y:S05]  /*0290*/  @P1 BRA `(.L_x_5) ;  /* 0x0000000000201947 */ /* 0x000fea0003800000 */
[----:B------:R-:W1:Y:S02]  /*02a0*/  LDCU.64 UR4, c[0x0][0x348] ;  /* 0x00006900ff0477ac */ /* 0x000e640008000a00 */
[----:B-1----:R-:W-:Y:S02]  /*02b0*/  UIADD3 UR6, UP1, UPT, UR4, 0x80, URZ ;  /* 0x0000008004067890 */ /* 0x002fe4000ff3e0ff */
[----:B------:R-:W-:Y:S02]  /*02c0*/  UIADD3 UR4, UP0, UPT, UR4, 0x180, URZ ;  /* 0x0000018004047890 */ /* 0x000fe4000ff1e0ff */
[----:B------:R-:W-:Y:S02]  /*02d0*/  UIADD3.X UR7, UPT, UPT, URZ, UR5, URZ, UP1, !UPT ;  /* 0x00000005ff077290 */ /* 0x000fe40008ffe4ff */
[----:B------:R-:W-:-:S07]  /*02e0*/  UIADD3.X UR5, UPT, UPT, URZ, UR5, URZ, UP0, !UPT ;  /* 0x00000005ff057290 */ /* 0x000fce00087fe4ff */
[----:B------:R1:W-:Y:S02]  /*02f0*/  UTMACCTL.PF [UR6] ;  /* 0x00000000060079b9 */ /* 0x0003e40008040000 */
[----:B------:R1:W-:Y:S02]  /*0300*/  UTMACCTL.PF [UR4] ;  /* 0x00000000040079b9 */ /* 0x0003e40008040000 */
[----:B-1----:R-:W-:Y:S01]  /*0310*/  NOP ;  /* 0x0000000000007918 */ /* 0x002fe20000000000 */
.L_x_5:
[----:B------:R-:W-:Y:S05]  /*0320*/  BSYNC.RECONVERGENT B0 ;  /* 0x0000000000007941 */ /* 0x000fea0003800200 */
.L_x_4:
[----:B------:R-:W-:Y:S04]  /*0330*/  BSSY.RECONVERGENT B0, `(.L_x_6) ;  /* 0x000000a000007945 */ /* 0x000fe80003800200 */
        /* <DEDUP_REMOVED lines=9> */
.L_x_7:
[----:B------:R-:W-:Y:S05]  /*03d0*/  BSYNC.RECONVERGENT B0 ;  /* 0x0000000000007941 */ /* 0x000fea0003800200 */
.L_x_6:
[----:B------:R-:W1:Y:S01]  /*03e0*/  LDCU.64 UR4, c[0x0][0x888] ;  /* 0x00011100ff0477ac */ /* 0x000e620008000a00 */
[----:B------:R-:W-:Y:S02]  /*03f0*/  UISETP.EQ.U32.AND UP1, UPT, UR8, URZ, UPT ;  /* 0x000000ff0800728c */ /* 0x000fe4000bf22070 */
[----:B------:R-:W-:Y:S02]  /*0400*/  UPLOP3.LUT UP3, UPT, UPT, UPT, UPT, 0x80, 0x8 ;  /* 0x000000000008789c */ /* 0x000fe40003f6f070 */
[----:B-1----:R-:W-:-:S04]  /*0410*/  UISETP.NE.U32.AND UP0, UPT, UR4, URZ, UPT ;  /* 0x000000ff0400728c */ /* 0x002fc8000bf05070 */
[----:B------:R-:W-:-:S04]  /*0420*/  UISETP.NE.AND.EX UP2, UPT, UR5, URZ, UPT, UP0 ;  /* 0x000000ff0500728c */ /* 0x000fc8000bf45300 */
[----:B------:R-:W-:-:S04]  /*0430*/  UISETP.EQ.OR.EX UP4, UPT, UR9, URZ, !UP2, UP1 ;  /* 0x000000ff0900728c */ /* 0x000fc8000d782710 */
[----:B------:R-:W-:-:S06]  /*0440*/  UP2UR UR4, UPR, URZ, 0x10 ;  /* 0x00000010ff047883 */ /* 0x000fcc0008000000 */
[----:B------:R-:W-:Y:S01]  /*0450*/  MOV R236, UR4 ;  /* 0x0000000400ec7c02 */ /* 0x000fe20008000f00 */
[----:B------:R-:W-:Y:S06]  /*0460*/  BRA.U !UP4, `(.L_x_8) ;  /* 0x000000010c207547 */ /* 0x000fec000b800000 */
[----:B------:R-:W-:Y:S01]  /*0470*/  UISETP.NE.U32.AND UP1, UPT, UR8, URZ, UPT ;  /* 0x000000ff0800728c */ /* 0x000fe2000bf25070 */
[----:B-----5:R-:W-:Y:S01]  /*0480*/  FSETP.NEU.AND P0, PT, R121, RZ, PT ;  /* 0x000000ff7900720b */ /* 0x020fe20003f0d000 */
[----:B------:R-:W-:Y:S02]  /*0490*/  USEL UR4, URZ, 0xffffffff, UP2 ;  /* 0xffffffffff047887 */ /* 0x000fe40009000000 */
[----:B------:R-:W-:-:S10]  /*04a0*/  UISETP.NE.AND.EX UP1, UPT, UR9, URZ, UPT, UP1 ;  /* 0x000000ff0900728c */ /* 0x000fd4000bf25310 */
[----:B------:R-:W-:Y:S01]  /*04b0*/  VOTEU.ANY UP0, P0 ;  /* 0x0000000000ff7886 */ /* 0x000fe20000000100 */
[----:B------:R-:W-:-:S04]  /*04c0*/  @!UP1 USEL UR4, URZ, 0xffffffff, UP0 ;  /* 0xffffffffff049887 */ /* 0x000fc80008000000 */
[----:B------:R-:W-:-:S04]  /*04d0*/  ULOP3.LUT UR4, UR4, 0x1, URZ, 0xc0, !UPT ;  /* 0x0000000104047892 */ /* 0x000fc8000f8ec0ff */
[----:B------:R-:W-:-:S11]  /*04e0*/  UISETP.NE.U32.AND UP3, UPT, UR4, 0x1, UPT ;  /* 0x000000010400788c */ /* 0x000fd6000bf65070 */
.L_x_8:
[----:B------:R-:W1:Y:S01]  /*04f0*/  SHFL.IDX PT, R0, R235, RZ, 0x1f ;  /* 0x00001fffeb007589 */ /* 0x000e6200000e0000 */
[----:B------:R-:W-:-:S04]  /*0500*/  UISETP.NE.AND UP0, UPT, UR18, 0x2, UPT ;  /* 0x000000021200788c */ /* 0x000fc8000bf05270 */
[----:B------:R-:W-:Y:S01]  /*0510*/  USEL UR53, URZ, 0x1, UP0 ;  /* 0x00000001ff357887 */ /* 0x000fe20008000000 */
[----:B-1----:R-:W-:-:S13]  /*0520*/  ISETP.NE.AND P0, PT, R0, RZ, PT ;  /* 0x000000ff0000720c */ /* 0x002fda0003f05270 */
[----:B------:R-:W-:Y:S05]  /*0530*/  @P0 BRA `(.L_x_9) ;  /* 0x0000000000480947 */ /* 0x000fea0003800000 */
[----:B------:R-:W1:Y:S01]  /*0540*/  S2UR UR4, SR_CgaCtaId ;  /* 0x00000000000479c3 */ /* 0x000e620000008800 */
[----:B------:R-:W-:Y:S01]  /*0550*/  UMOV UR5, 0x400 ;  /* 0x0000040000057882 */ /* 0x000fe20000000000 */
[----:B------:R-:W-:Y:S01]  /*0560*/  UMOV UR6, 0x1 ;  /* 0x0000000100067882 */ /* 0x000fe20000000000 */
[----:B------:R-:W-:Y:S01]  /*0570*/  ELECT P0, URZ, PT ;  /* 0x0000000000ff782f */ /* 0x000fe20003800000 */
[----:B------:R-:W-:-:S04]  /*0580*/  UIADD3 UR6, UPT, UPT, -UR6, 0x100000, URZ ;  /* 0x0010000006067890 */ /* 0x000fc8000fffe1ff */
[----:B------:R-:W-:Y:S02]  /*0590*/  USHF.L.U32 UR7, UR6, 0xb, URZ ;  /* 0x0000000b06077899 */ /* 0x000fe400080006ff */
[----:B------:R-:W-:Y:S02]  /*05a0*/  USHF.L.U32 UR6, UR6, 0x1, URZ ;  /* 0x0000000106067899 */ /* 0x000fe400080006ff */
[----:B-1----:R-:W-:Y:S01]  /*05b0*/  ULEA UR4, UR4, UR5, 0x18 ;  /* 0x0000000504047291 */ /* 0x002fe2000f8ec0ff */
[----:B------:R-:W1:Y:S11]  /*05c0*/  FENCE.VIEW.ASYNC.S ;  /* 0x00000000000073c6 */ /* 0x000e760000000000 */
[----:B-1----:R1:W2:Y:S01]  /*05d0*/  SYNCS.EXCH.64 URZ, [UR4], UR6 ;  /* 0x0000000604ff75b2 */ /* 0x0022a20008000100 */
[----:B------:R1:W3:Y:S01]  /*05e0*/  SYNCS.EXCH.64 URZ, [UR4+0x20], UR6 ;  /* 0x0000200604ff75b2 */ /* 0x0002e20008000100 */
[----:B------:R1:W4:Y:S01]  /*05f0*/  SYNCS.EXCH.64 URZ, [UR4+0x8], UR6 ;  /* 0x0000080604ff75b2 */ /* 0x0003220008000100 */
[----:B------:R1:W1:Y:S01]  /*0600*/  SYNCS.EXCH.64 URZ, [UR4+0x28], UR6 ;  /* 0x0000280604ff75b2 */ /* 0x0002620008000100 */
[----:B------:R1:W1:Y:S01]  /*0610*/  SYNCS.EXCH.64 URZ, [UR4+0x10], UR6 ;  /* 0x0000100604ff75b2 */ /* 0x0002620008000100 */
[----:B------:R1:W1:Y:S01]  /*0620*/  SYNCS.EXCH.64 URZ, [UR4+0x30], UR6 ;  /* 0x0000300604ff75b2 */ /* 0x0002620008000100 */
[----:B------:R1:W1:Y:S01]  /*0630*/  SYNCS.EXCH.64 URZ, [UR4+0x18], UR6 ;  /* 0x0000180604ff75b2 */ /* 0x0002620008000100 */
[----:B------:R1:W1:Y:S01]  /*0640*/  SYNCS.EXCH.64 URZ, [UR4+0x38], UR6 ;  /* 0x0000380604ff75b2 */ /* 0x0002620008000100 */
[----:B------:R-:W-:Y:S01]  /*0650*/  NOP ;  /* 0x0000000000007918 */ /* 0x000fe20000000000 */
.L_x_9:
[----:B------:R-:W2:Y:S01]  /*0660*/  SHFL.IDX PT, R0, R235, RZ, 0x1f ;  /* 0x00001fffeb007589 */ /* 0x000ea200000e0000 */
[----:B------:R-:W-:Y:S01]  /*0670*/  NOP ;  /* 0x0000000000007918 */ /* 0x000fe20000000000 */
[----:B--2---:R-:W-:-:S13]  /*0680*/  ISETP.NE.AND P0, PT, R0, 0x1, PT ;  /* 0x000000010000780c */ /* 0x004fda0003f05270 */
[----:B------:R-:W-:Y:S05]  /*0690*/  @P0 BRA `(.L_x_10) ;  /* 0x0000000000480947 */ /* 0x000fea0003800000 */
[----:B-1----:R-:W1:Y:S01]  /*06a0*/  S2UR UR4, SR_CgaCtaId ;  /* 0x00000000000479c3 */ /* 0x002e620000008800 */
[----:B------:R-:W-:Y:S01]  /*06b0*/  UMOV UR5, 0x400 ;  /* 0x0000040000057882 */ /* 0x000fe20000000000 */
[----:B------:R-:W-:Y:S01]  /*06c0*/  UMOV UR8, 0x20 ;  /* 0x0000002000087882 */ /* 0x000fe20000000000 */
[----:B------:R-:W-:Y:S01]  /*06d0*/  UMOV UR6, 0x80 ;  /* 0x0000008000067882 */ /* 0x000fe20000000000 */
[----:B------:R-:W-:-:S04]  /*06e0*/  UIADD3 UR8, UPT, UPT, -UR8, 0x100000, URZ ;  /* 0x0010000008087890 */ /* 0x000fc8000fffe1ff */
[----:B------:R-:W-:Y:S02]  /*06f0*/  USHF.L.U32 UR9, UR8, 0xb, URZ ;  /* 0x0000000b08097899 */ /* 0x000fe400080006ff */
[----:B------:R-:W-:Y:S02]  /*0700*/  USHF.L.U32 UR8, UR8, 0x1, URZ ;  /* 0x0000000108087899 */ /* 0x000fe400080006ff */
[----:B------:R-:W-:-:S04]  /*0710*/  UIADD3 UR6, UPT, UPT, -UR6, 0x100000, URZ ;  /* 0x0010000006067890 */ /* 0x000fc8000fffe1ff */
[----:B------:R-:W-:Y:S02]  /*0720*/  USHF.L.U32 UR7, UR6, 0xb, URZ ;  /* 0x0000000b06077899 */ /* 0x000fe400080006ff */
[----:B------:R-:W-:Y:S01]  /*0730*/  USHF.L.U32 UR6, UR6, 0x1, URZ ;  /* 0x0000000106067899 */ /* 0x000fe200080006ff */
[----:B------:R-:W-:Y:S01]  /*0740*/  ELECT P0, URZ, PT ;  /* 0x0000000000ff782f */ /* 0x000fe20003800000 */
[----:B-1----:R-:W-:Y:S01]  /*0750*/  ULEA UR4, UR4, UR5, 0x18 ;  /* 0x0000000504047291 */ /* 0x002fe2000f8ec0ff */
[----:B------:R-:W1:Y:S11]  /*0760*/  FENCE.VIEW.ASYNC.S ;  /* 0x00000000000073c6 */ /* 0x000e760000000000 */
[----:B-1----:R2:W1:Y:S01]  /*0770*/  SYNCS.EXCH.64 URZ, [UR4+0x40], UR8 ;  /* 0x0000400804ff75b2 */ /* 0x0024620008000100 */
[----:B------:R2:W1:Y:S01]  /*0780*/  SYNCS.EXCH.64 URZ, [UR4+0x50], UR6 ;  /* 0x0000500604ff75b2 */ /* 0x0004620008000100 */
[----:B------:R2:W1:Y:S01]  /*0790*/  SYNCS.EXCH.64 URZ, [UR4+0x48], UR8 ;  /* 0x0000480804ff75b2 */ /* 0x0004620008000100 */
[----:B------:R2:W1:Y:S02]  /*07a0*/  SYNCS.EXCH.64 URZ, [UR4+0x58], UR6 ;  /* 0x0000580604ff75b2 */ /* 0x0004640008000100 */
[----:B--2---:R-:W-:Y:S01]  /*07b0*/  NOP ;  /* 0x0000000000007918 */ /* 0x004fe20000000000 */
.L_x_10:
[----:B------:R-:W2:Y:S01]  /*07c0*/  SHFL.IDX PT, R0, R235, RZ, 0x1f ;  /* 0x00001fffeb007589 */ /* 0x000ea200000e0000 */
[----:B------:R-:W-:Y:S01]  /*07d0*/  NOP ;  /* 0x0000000000007918 */ /* 0x000fe20000000000 */
[----:B--2---:R-:W-:-:S13]  /*07e0*/  ISETP.NE.AND P0, PT, R0, 0x3, PT ;  /* 0x000000030000780c */ /* 0x004fda0003f05270 */
[----:B------:R-:W-:Y:S05]  /*07f0*/  @P0 BRA `(.L_x_11) ;  /* 0x0000000000300947 */ /* 0x000fea0003800000 */
[----:B-1----:R-:W1:Y:S01]  /*0800*/  S2UR UR4, SR_CgaCtaId ;  /* 0x00000000000479c3 */ /* 0x002e620000008800 */
[----:B------:R-:W-:Y:S01]  /*0810*/  UMOV UR6, 0x400 ;  /* 0x0000040000067882 */ /* 0x000fe20000000000 */
[----:B------:R-:W-:Y:S01]  /*0820*/  UMOV UR5, 0x20 ;  /* 0x0000002000057882 */ /* 0x000fe20000000000 */
[----:B------:R-:W-:Y:S01]  /*0830*/  ELECT P0, URZ, PT ;  /* 0x0000000000ff782f */ /* 0x000fe20003800000 */
[----:B-1----:R-:W-:Y:S02]  /*0840*/  ULEA UR6, UR4, UR6, 0x18 ;  /* 0x0000000604067291 */ /* 0x002fe4000f8ec0ff */
[----:B------:R-:W-:-:S04]  /*0850*/  UIADD3 UR4, UPT, UPT, -UR5, 0x100000, URZ ;  /* 0x0010000005047890 */ /* 0x000fc8000fffe1ff */
[----:B------:R-:W-:Y:S02]  /*0860*/  USHF.L.U32 UR5, UR4, 0xb, URZ ;  /* 0x0000000b04057899 */ /* 0x000fe400080006ff */
[----:B------:R-:W-:Y:S01]  /*0870*/  USHF.L.U32 UR4, UR4, 0x1, URZ ;  /* 0x0000000104047899 */ /* 0x000fe200080006ff */
[----:B------:R-:W1:Y:S11]  /*0880*/  FENCE.VIEW.ASYNC.S ;  /* 0x00000000000073c6 */ /* 0x000e760000000000 */
[----:B-1----:R2:W1:Y:S01]  /*0890*/  SYNCS.EXCH.64 URZ, [UR6+0x60], UR4 ;  /* 0x0000600406ff75b2 */ /* 0x0024620008000100 */
[----:B------:R2:W1:Y:S02]  /*08a0*/  SYNCS.EXCH.64 URZ, [UR6+0x68], UR4 ;  /* 0x0000680406ff75b2 */ /* 0x0004640008000100 */
[----:B--2---:R-:W-:Y:S01]  /*08b0*/  NOP ;  /* 0x0000000000007918 */ /* 0x004fe20000000000 */
.L_x_11:
[----:B------:R-:W2:Y:S01]  /*08c0*/  SHFL.IDX PT, R0, R235, RZ, 0x1f ;  /* 0x00001fffeb007589 */ /* 0x000ea200000e0000 */
[----:B------:R-:W-:Y:S01]  /*08d0*/  NOP ;  /* 0x0000000000007918 */ /* 0x000fe20000000000 */
[----:B--2---:R-:W-:-:S13]  /*08e0*/  ISETP.NE.AND P0, PT, R0, 0x4, PT ;  /* 0x000000040000780c */ /* 0x004fda0003f05270 */
[----:B------:R-:W-:Y:S05]  /*08f0*/  @P0 BRA `(.L_x_12) ;  /* 0x00000000004c0947 */ /* 0x000fea0003800000 */
[----:B-1----:R-:W1:Y:S01]  /*0900*/  S2UR UR6, SR_CgaCtaId ;  /* 0x00000000000679c3 */ /* 0x002e620000008800 */
[----:B------:R-:W-:Y:S01]  /*0910*/  UMOV UR4, 0x100 ;  /* 0x0000010000047882 */ /* 0x000fe20000000000 */
[----:B------:R-:W-:Y:S01]  /*0920*/  UMOV UR5, 0x400 ;  /* 0x0000040000057882 */ /* 0x000fe20000000000 */
[----:B------:R-:W-:Y:S01]  /*0930*/  USEL UR4, UR4, 0xe0, UP3 ;  /* 0x000000e004047887 */ /* 0x000fe20009800000 */
[----:B------:R-:W-:Y:S01]  /*0940*/  UMOV UR8, 0x1 ;  /* 0x0000000100087882 */ /* 0x000fe20000000000 */
[----:B------:R-:W-:Y:S01]  /*0950*/  ELECT P0, URZ, PT ;  /* 0x0000000000ff782f */ /* 0x000fe20003800000 */
[----:B------:R-:W-:-:S04]  /*0960*/  UIADD3 UR8, UPT, UPT, -UR8, 0x100000, URZ ;  /* 0x0010000008087890 */ /* 0x000fc8000fffe1ff */
[----:B------:R-:W-:Y:S02]  /*0970*/  USHF.L.U32 UR9, UR8, 0xb, URZ ;  /* 0x0000000b08097899 */ /* 0x000fe400080006ff */
[----:B------:R-:W-:Y:S02]  /*0980*/  USHF.L.U32 UR8, UR8, 0x1, URZ ;  /* 0x0000000108087899 */ /* 0x000fe400080006ff */
[----:B-1----:R-:W-:Y:S02]  /*0990*/  ULEA UR6, UR6, UR5, 0x18 ;  /* 0x0000000506067291 */ /* 0x002fe4000f8ec0ff */
[----:B------:R-:W-:-:S04]  /*09a0*/  UIADD3 UR4, UPT, UPT, -UR4, 0x100000, URZ ;  /* 0x0010000004047890 */ /* 0x000fc8000fffe1ff */
[----:B------:R-:W-:Y:S02]  /*09b0*/  USHF.L.U32 UR5, UR4, 0xb, URZ ;  /* 0x0000000b04057899 */ /* 0x000fe400080006ff */
[----:B------:R-:W-:Y:S01]  /*09c0*/  USHF.L.U32 UR4, UR4, 0x1, URZ ;  /* 0x0000000104047899 */ /* 0x000fe200080006ff */
[----:B------:R-:W1:Y:S03]  /*09d0*/  FENCE.VIEW.ASYNC.S ;  /* 0x00000000000073c6 */ /* 0x000e660000000000 */
[----:B-1----:R2:W1:Y:S08]  /*09e0*/  SYNCS.EXCH.64 URZ, [UR6+0x70], UR8 ;  /* 0x0000700806ff75b2 */ /* 0x0024700008000100 */
[----:B------:R2:W1:Y:S01]  /*09f0*/  SYNCS.EXCH.64 URZ, [UR6+0x80], UR4 ;  /* 0x0000800406ff75b2 */ /* 0x0004620008000100 */
[----:B------:R2:W1:Y:S01]  /*0a00*/  SYNCS.EXCH.64 URZ, [UR6+0x78], UR8 ;  /* 0x0000780806ff75b2 */ /* 0x0004620008000100 */
[----:B------:R2:W1:Y:S02]  /*0a10*/  SYNCS.EXCH.64 URZ, [UR6+0x88], UR4 ;  /* 0x0000880406ff75b2 */ /* 0x0004640008000100 */
[----:B--2---:R-:W-:Y:S01]  /*0a20*/  NOP ;  /* 0x0000000000007918 */ /* 0x004fe20000000000 */
.L_x_12:
        /* <DEDUP_REMOVED lines=20> */
[----:B------:R2:W1:Y:S01]  /*0b70*/  SYNCS.EXCH.64 URZ, [UR4+0xb8], UR6 ;  /* 0x0000b80604ff75b2 */ /* 0x0004620008000100 */
[----:B------:R2:W1:Y:S01]  /*0b80*/  SYNCS.EXCH.64 URZ, [UR4+0xa0], UR8 ;  /* 0x0000a00804ff75b2 */ /* 0x0004620008000100 */
[----:B------:R2:W1:Y:S01]  /*0b90*/  SYNCS.EXCH.64 URZ, [UR4+0xc0], UR6 ;  /* 0x0000c00604ff75b2 */ /* 0x0004620008000100 */
[----:B------:R2:W1:Y:S01]  /*0ba0*/  SYNCS.EXCH.64 URZ, [UR4+0xa8], UR8 ;  /* 0x0000a80804ff75b2 */ /* 0x0004620008000100 */
[----:B------:R2:W1:Y:S02]  /*0bb0*/  SYNCS.EXCH.64 URZ, [UR4+0xc8], UR6 ;  /* 0x0000c80604ff75b2 */ /* 0x0004640008000100 */
[----:B--2---:R-:W-:Y:S01]  /*0bc0*/  NOP ;  /* 0x0000000000007918 */ /* 0x004fe20000000000 */
.L_x_13:
[----:B------:R-:W2:Y:S01]  /*0bd0*/  SHFL.IDX PT, R0, R235, RZ, 0x1f ;  /* 0x00001fffeb007589 */ /* 0x000ea200000e0000 */
[----:B------:R-:W1:Y:S01]  /*0be0*/  S2UR UR46, SR_CTAID.X ;  /* 0x00000000002e79c3 */ /* 0x000e620000002500 */
[----:B------:R-:W-:-:S07]  /*0bf0*/  NOP ;  /* 0x0000000000007918 */ /* 0x000fce0000000000 */
[----:B------:R-:W1:Y:S01]  /*0c00*/  S2UR UR47, SR_CTAID.Y ;  /* 0x00000000002f79c3 */ /* 0x000e620000002600 */
[----:B--2---:R-:W-:-:S13]  /*0c10*/  ISETP.NE.AND P0, PT, R0, 0x3, PT ;  /* 0x000000030000780c */ /* 0x004fda0003f05270 */
[----:B-1----:R-:W-:Y:S05]  /*0c20*/  @P0 BRA `(.L_x_14) ;  /* 0x0000000000380947 */ /* 0x002fea0003800000 */
        /* <DEDUP_REMOVED lines=9> */
[----:B-1----:R1:W2:Y:S01]  /*0cc0*/  SYNCS.EXCH.64 URZ, [UR4+0xd0], UR6 ;  /* 0x0000d00604ff75b2 */ /* 0x0022a20008000100 */
[----:B------:R1:W1:Y:S01]  /*0cd0*/  SYNCS.EXCH.64 URZ, [UR4+0xe0], UR6 ;  /* 0x0000e00604ff75b2 */ /* 0x0002620008000100 */
[----:B------:R1:W1:Y:S01]  /*0ce0*/  SYNCS.EXCH.64 URZ, [UR4+0xd8], UR6 ;  /* 0x0000d80604ff75b2 */ /* 0x0002620008000100 */
[----:B------:R1:W1:Y:S01]  /*0cf0*/  SYNCS.EXCH.64 URZ, [UR4+0xe8], UR6 ;  /* 0x0000e80604ff75b2 */ /* 0x0002620008000100 */
[----:B------:R-:W-:Y:S01]  /*0d00*/  NOP ;  /* 0x0000000000007918 */ /* 0x000fe20000000000 */
.L_x_14:
[----:B------:R-:W-:-:S05]  /*0d10*/  CS2R.32 R3, SR_CgaSize ;  /* 0x0000000000037805 */ /* 0x000fca0000008a00 */
[----:B------:R-:W-:-:S05]  /*0d20*/  IMAD R3, R3, -0xa0, RZ ;  /* 0xffffff6003037824 */ /* 0x000fca00078e02ff */
[----:B------:R-:W-:-:S14]  /*0d30*/  R2UR UR5, R3 ;  /* 0x00000000030572ca */ /* 0x000fdc00000e0000 */
[----:B------:R-:W3:Y:S01]  /*0d40*/  LDCU UR5, c[0x0][UR5+0x2b0] ;  /* 0x00005600050577ac */ /* 0x000ee20008000800 */
[----:B------:R-:W-:Y:S01]  /*0d50*/  I2FP.F32.U32 R3, UR46 ;  /* 0x0000002e00037c45 */ /* 0x000fe20008201000 */
[----:B------:R-:W-:Y:S01]  /*0d60*/  NOP ;  /* 0x0000000000007918 */ /* 0x000fe20000000000 */
[----:B------:R-:W-:Y:S02]  /*0d70*/  I2FP.F32.U32 R0, UR47 ;  /* 0x0000002f00007c45 */ /* 0x000fe40008201000 */
[----:B------:R-:W-:-:S06]  /*0d80*/  RPCMOV.32 Rpc.LO, R2 ;  /* 0x0000000200007352 */ /* 0x000fcc0000000000 */
[----:B------:R-:W-:-:S05]  /*0d90*/  CS2R.32 R2, SR_CgaSize ;  /* 0x0000000000027805 */ /* 0x000fca0000008a00 */
[----:B------:R-:W-:-:S05]  /*0da0*/  IMAD R2, R2, -0xa0, RZ ;  /* 0xffffff6002027824 */ /* 0x000fca00078e02ff */
[----:B-1----:R-:W-:Y:S02]  /*0db0*/  R2UR UR4, R2 ;  /* 0x00000000020472ca */ /* 0x002fe400000e0000 */
[----:B------:R-:W-:-:S12]  /*0dc0*/  RPCMOV.32 R2, Rpc.LO ;  /* 0x0000000000027353 */ /* 0x000fd80000000000 */
[----:B------:R-:W1:Y:S01]  /*0dd0*/  LDCU UR4, c[0x0][UR4+0x2b4] ;  /* 0x00005680040477ac */ /* 0x000e620008000800 */
[----:B------:R-:W1:Y:S01]  /*0de0*/  S2UR UR36, SR_CTAID.Z ;  /* 0x00000000002479c3 */ /* 0x000e620000002700 */
[----:B------:R-:W4:Y:S01]  /*0df0*/  LDCU UR19, c[0x0][0xb24] ;  /* 0x00016480ff1377ac */ /* 0x000f220008000800 */
[----:B------:R-:W-:-:S06]  /*0e00*/  RPCMOV.32 Rpc.LO, R2 ;  /* 0x0000000200007352 */ /* 0x000fcc0000000000 */
[----:B------:R-:W-:-:S05]  /*0e10*/  CS2R.32 R2, SR_CgaSize ;  /* 0x0000000000027805 */ /* 0x000fca0000008a00 */
[----:B------:R-:W-:-:S05]  /*0e20*/  IMAD R2, R2, -0xa0, RZ ;  /* 0xffffff6002027824 */ /* 0x000fca00078e02ff */
[----:B------:R-:W-:Y:S02]  /*0e30*/  R2UR UR61, R2 ;  /* 0x00000000023d72ca */ /* 0x000fe400000e0000 */
[----:B------:R-:W-:-:S12]  /*0e40*/  RPCMOV.32 R2, Rpc.LO ;  /* 0x0000000000027353 */ /* 0x000fd80000000000 */
[----:B------:R-:W2:Y:S01]  /*0e50*/  LDCU UR61, c[0x0][UR61+0x2a0] ;  /* 0x000054003d3d77ac */ /* 0x000ea20008000800 */
[----:B------:R-:W-:-:S06]  /*0e60*/  RPCMOV.32 Rpc.LO, R2 ;  /* 0x0000000200007352 */ /* 0x000fcc0000000000 */
[----:B------:R-:W-:-:S05]  /*0e70*/  CS2R.32 R2, SR_CgaSize ;  /* 0x0000000000027805 */ /* 0x000fca0000008a00 */
[----:B------:R-:W-:-:S05]  /*0e80*/  IMAD R2, R2, -0xa0, RZ ;  /* 0xffffff6002027824 */ /* 0x000fca00078e02ff */
[----:B------:R-:W-:Y:S02]  /*0e90*/  R2UR UR60, R2 ;  /* 0x00000000023c72ca */ /* 0x000fe400000e0000 */
[----:B------:R-:W-:-:S12]  /*0ea0*/  RPCMOV.32 R2, Rpc.LO ;  /* 0x0000000000027353 */ /* 0x000fd80000000000 */
[----:B------:R-:W2:Y:S01]  /*0eb0*/  LDCU UR60, c[0x0][UR60+0x2a4] ;  /* 0x000054803c3c77ac */ /* 0x000ea20008000800 */
[----:B---3--:R-:W-:Y:S01]  /*0ec0*/  FMUL R3, R3, UR5 ;  /* 0x0000000503037c20 */ /* 0x008fe20008400000 */
[----:B-1----:R-:W-:-:S05]  /*0ed0*/  FMUL R0, R0, UR4 ;  /* 0x0000000400007c20 */ /* 0x002fca0008400000 */
[----:B------:R-:W1:Y:S01]  /*0ee0*/  F2I.U32.TRUNC.NTZ R3, R3 ;  /* 0x0000000300037305 */ /* 0x000e62000020f000 */
[----:B----4-:R-:W-:-:S07]  /*0ef0*/  UISETP.GE.AND UP0, UPT, UR19, 0x1, UPT ;  /* 0x000000011300788c */ /* 0x010fce000bf06270 */
[----:B------:R-:W3:Y:S01]  /*0f00*/  F2I.U32.TRUNC.NTZ R0, R0 ;  /* 0x0000000000007305 */ /* 0x000ee2000020f000 */
[----:B-1----:R-:W-:Y:S02]  /*0f10*/  R2UR UR4, R3 ;  /* 0x00000000030472ca */ /* 0x002fe400000e0000 */
[----:B---3--:R-:W-:-:S11]  /*0f20*/  R2UR UR6, R0 ;  /* 0x00000000000672ca */ /* 0x008fd600000e0000 */
[----:B------:R-:W-:-:S04]  /*0f30*/  UIADD3 UR5, UPT, UPT, -UR4, URZ, URZ ;  /* 0x000000ff04057290 */ /* 0x000fc8000fffe1ff */
[----:B--2---:R-:W-:Y:S02]  /*0f40*/  UIMAD UR61, UR61, UR5, UR46 ;  /* 0x000000053d3d72a4 */ /* 0x004fe4000f8e022e */
[----:B------:R-:W-:-:S04]  /*0f50*/  UIADD3 UR4, UPT, UPT, -UR6, URZ, URZ ;  /* 0x000000ff06047290 */ /* 0x000fc8000fffe1ff */
[----:B------:R-:W-:Y:S01]  /*0f60*/  UIMAD UR60, UR60, UR4, UR47 ;  /* 0x000000043c3c72a4 */ /* 0x000fe2000f8e022f */
[----:B------:R-:W-:Y:S06]  /*0f70*/  BAR.SYNC.DEFER_BLOCKING 0x0 ;  /* 0x0000000000007b1d */ /* 0x000fec0000010000 */
[----:B------:R-:W-:Y:S05]  /*0f80*/  BRA.U !UP0, `(.L_x_15) ;  /* 0x0000000108d47547 */ /* 0x000fea000b800000 */
[----:B------:R-:W1:Y:S01]  /*0f90*/  LDCU.128 UR20, c[0x0][0xb10] ;  /* 0x00016200ff1477ac */ /* 0x000e620008000c00 */
[----:B------:R-:W2:Y:S01]  /*0fa0*/  LDCU UR6, c[0x0][0x370] ;  /* 0x00006e00ff0677ac */ /* 0x000ea20008000800 */
[----:B------:R-:W3:Y:S01]  /*0fb0*/  LDCU UR4, c[0x0][0x374] ;  /* 0x00006e80ff0477ac */ /* 0x000ee20008000800 */
[----:B------:R-:W4:Y:S01]  /*0fc0*/  LDCU UR24, c[0x0][0xb0c] ;  /* 0x00016180ff1877ac */ /* 0x000f220008000800 */
[----:B------:R-:W4:Y:S01]  /*0fd0*/  LDCU UR5, c[0x0][0xb20] ;  /* 0x00016400ff0577ac */ /* 0x000f220008000800 */
[----:B------:R-:W4:Y:S01]  /*0fe0*/  LDCU.64 UR16, c[0x0][0xb28] ;  /* 0x00016500ff1077ac */ /* 0x000f220008000a00 */
[----:B-1----:R-:W-:Y:S02]  /*0ff0*/  UISETP.NE.AND UP0, UPT, UR22, 0x1, UPT ;  /* 0x000000011600788c */ /* 0x002fe4000bf05270 */
[----:B---3--:R-:W-:Y:S02]  /*1000*/  UIMAD.WIDE.U32 UR8, UR4, UR23, URZ ;  /* 0x00000017040872a5 */ /* 0x008fe4000f8e00ff */
[----:B--2---:R-:W-:-:S02]  /*1010*/  UIMAD.WIDE.U32 UR10, UR6, UR20, URZ ;  /* 0x00000014060a72a5 */ /* 0x004fc4000f8e00ff */
[----:B----4-:R-:W-:Y:S02]  /*1020*/  UISETP.NE.AND UP1, UPT, UR24, 0x1, UPT ;  /* 0x000000011800788c */ /* 0x010fe4000bf25270 */
[----:B------:R-:W-:Y:S01]  /*1030*/  UISETP.NE.AND UP4, UPT, UR19, 0x1, UPT ;  /* 0x000000011300788c */ /* 0x000fe2000bf85270 */
[----:B------:R-:W-:Y:S02]  /*1040*/  UMOV UR8, UR9 ;  /* 0x0000000900087c82 */ /* 0x000fe40008000000 */
[----:B------:R-:W-:Y:S01]  /*1050*/  UMOV UR10, UR11 ;  /* 0x0000000b000a7c82 */ /* 0x000fe20008000000 */
[----:B------:R-:W-:Y:S02]  /*1060*/  @UP0 USHF.R.U32.HI UR4, URZ, UR5, UR8 ;  /* 0x00000005ff040299 */ /* 0x000fe40008011608 */
[----:B------:R-:W-:Y:S02]  /*1070*/  UIMAD.WIDE.U32 UR12, UR47, UR23, URZ ;  /* 0x000000172f0c72a5 */ /* 0x000fe4000f8e00ff */
[----:B------:R-:W-:-:S02]  /*1080*/  UIMAD.WIDE.U32 UR8, UR4, UR16, URZ ;  /* 0x00000010040872a5 */ /* 0x000fc4000f8e00ff */
[----:B------:R-:W-:Y:S02]  /*1090*/  @UP1 USHF.R.U32.HI UR6, URZ, UR21, UR10 ;  /* 0x00000015ff061299 */ /* 0x000fe4000801160a */
[----:B------:R-:W-:Y:S02]  /*10a0*/  UIMAD.WIDE.U32 UR14, UR46, UR20, URZ ;  /* 0x000000142e0e72a5 */ /* 0x000fe4000f8e00ff */
[----:B------:R-:W-:Y:S01]  /*10b0*/  UIMAD.WIDE.U32 UR10, UR6, UR16, URZ ;  /* 0x00000010060a72a5 */ /* 0x000fe2000f8e00ff */
[----:B------:R-:W-:Y:S01]  /*10c0*/  UMOV UR12, UR13 ;  /* 0x0000000d000c7c82 */ /* 0x000fe20008000000 */
[----:B------:R-:W-:Y:S01]  /*10d0*/  UMOV UR8, UR9 ;  /* 0x0000000900087c82 */ /* 0x000fe20008000000 */
[----:B------:R-:W-:Y:S02]  /*10e0*/  USHF.R.U32.HI UR12, URZ, UR5, UR12 ;  /* 0x00000005ff0c7299 */ /* 0x000fe4000801160c */
[----:B------:R-:W-:Y:S01]  /*10f0*/  @UP4 USHF.R.U32.HI UR4, URZ, UR17, UR8 ;  /* 0x00000011ff044299 */ /* 0x000fe20008011608 */
[----:B------:R-:W-:Y:S01]  /*1100*/  UMOV UR14, UR15 ;  /* 0x0000000f000e7c82 */ /* 0x000fe20008000000 */
[----:B------:R-:W-:Y:S01]  /*1110*/  UMOV UR10, UR11 ;  /* 0x0000000b000a7c82 */ /* 0x000fe20008000000 */
[----:B------:R-:W-:-:S02]  /*1120*/  USHF.R.U32.HI UR14, URZ, UR21, UR14 ;  /* 0x00000015ff0e7299 */ /* 0x000fc4000801160e */
[----:B------:R-:W-:Y:S02]  /*1130*/  USEL UR5, UR47, UR12, !UP0 ;  /* 0x0000000c2f057287 */ /* 0x000fe4000c000000 */
[----:B------:R-:W-:Y:S02]  /*1140*/  @UP4 USHF.R.U32.HI UR6, URZ, UR17, UR10 ;  /* 0x00000011ff064299 */ /* 0x000fe4000801160a */
[----:B------:R-:W-:Y:S02]  /*1150*/  UIMAD UR7, UR4, UR19, URZ ;  /* 0x00000013040772a4 */ /* 0x000fe4000f8e02ff */
[----:B------:R-:W-:Y:S02]  /*1160*/  USEL UR4, UR46, UR14, !UP1 ;  /* 0x0000000e2e047287 */ /* 0x000fe4000c800000 */
[----:B------:R-:W-:Y:S02]  /*1170*/  UIMAD UR10, UR6, UR19, URZ ;  /* 0x00000013060a72a4 */ /* 0x000fe4000f8e02ff */
[----:B------:R-:W-:-:S02]  /*1180*/  UISETP.GE.AND UP0, UPT, UR5, UR7, UPT ;  /* 0x000000070500728c */ /* 0x000fc4000bf06270 */
[----:B------:R-:W-:Y:S02]  /*1190*/  UIMAD.WIDE.U32 UR8, UR5, UR16, URZ ;  /* 0x00000010050872a5 */ /* 0x000fe4000f8e00ff */
[----:B------:R-:W-:Y:S02]  /*11a0*/  UISETP.GE.OR UP0, UPT, UR4, UR10, UP0 ;  /* 0x0000000a0400728c */ /* 0x000fe40008706670 */
[----:B------:R-:W-:Y:S02]  /*11b0*/  UIMAD.WIDE.U32 UR10, UR4, UR16, URZ ;  /* 0x00000010040a72a5 */ /* 0x000fe4000f8e00ff */
[----:B------:R-:W-:Y:S01]  /*11c0*/  UIADD3 UR10, UPT, UPT, -UR4, URZ, URZ ;  /* 0x000000ff040a7290 */ /* 0x000fe2000fffe1ff */
[----:B------:R-:W-:Y:S01]  /*11d0*/  UMOV UR7, UR9 ;  /* 0x0000000900077c82 */ /* 0x000fe20008000000 */
[----:B------:R-:W-:Y:S02]  /*11e0*/  UIADD3 UR9, UPT, UPT, -UR5, URZ, URZ ;  /* 0x000000ff05097290 */ /* 0x000fe4000fffe1ff */
[----:B------:R-:W-:-:S03]  /*11f0*/  USHF.R.U32.HI UR7, URZ, UR17, UR7 ;  /* 0x00000011ff077299 */ /* 0x000fc60008011607 */
[----:B------:R-:W-:Y:S01]  /*1200*/  @!UP0 UMOV UR8, UR11 ;  /* 0x0000000b00088c82 */ /* 0x000fe20008000000 */
[----:B------:R-:W-:Y:S02]  /*1210*/  UIMAD UR47, UR22, UR9, UR47 ;  /* 0x00000009162f72a4 */ /* 0x000fe4000f8e022f */
[----:B------:R-:W-:Y:S02]  /*1220*/  USEL UR7, UR5, UR7, !UP4 ;  /* 0x0000000705077287 */ /* 0x000fe4000e000000 */
[----:B------:R-:W-:Y:S02]  /*1230*/  @!UP0 USHF.R.U32.HI UR8, URZ, UR17, UR8 ;  /* 0x00000011ff088299 */ /* 0x000fe40008011608 */
[----:B------:R-:W-:Y:S02]  /*1240*/  UIADD3 UR9, UPT, UPT, -UR7, URZ, URZ ;  /* 0x000000ff07097290 */ /* 0x000fe4000fffe1ff */
[----:B------:R-:W-:Y:S02]  /*1250*/  @!UP0 USEL UR8, UR4, UR8, !UP4 ;  /* 0x0000000804088287 */ /* 0x000fe4000e000000 */
[----:B------:R-:W-:-:S02]  /*1260*/  UIMAD UR9, UR19, UR9, UR5 ;  /* 0x00000009130972a4 */ /* 0x000fc4000f8e0205 */
[----:B------:R-:W-:Y:S02]  /*1270*/  @!UP0 UIADD3 UR7, UPT, UPT, UR7, -UR8, URZ ;  /* 0x8000000807078290 */ /* 0x000fe4000fffe0ff */
[----:B------:R-:W-:Y:S02]  /*1280*/  @!UP0 UIMAD UR8, UR9, UR6, UR8 ;  /* 0x00000006090882a4 */ /* 0x000fe4000f8e0208 */
[----:B------:R-:W-:Y:S02]  /*1290*/  @!UP0 UIMAD UR5, UR7, UR19, UR4 ;  /* 0x00000013070582a4 */ /* 0x000fe4000f8e0204 */
[----:B------:R-:W-:Y:S02]  /*12a0*/  UIMAD UR6, UR24, UR10, UR46 ;  /* 0x0000000a180672a4 */ /* 0x000fe4000f8e022e */
[----:B------:R-:W-:Y:S01]  /*12b0*/  UIMAD UR47, UR5, UR22, UR47 ;  /* 0x00000016052f72a4 */ /* 0x000fe2000f8e022f */
[----:B------:R-:W-:Y:S02]  /*12c0*/  @!UP0 UMOV UR4, UR8 ;  /* 0x0000000800048c82 */ /* 0x000fe40008000000 */
[----:B------:R-:W-:-:S12]  /*12d0*/  UIMAD UR46, UR4, UR24, UR6 ;  /* 0x00000018042e72a4 */ /* 0x000fd8000f8e0206 */
.L_x_15:
[----:B------:R-:W1:Y:S01]  /*12e0*/  LDCU UR4, c[0x0][0xb30] ;  /* 0x00016600ff0477ac */ /* 0x000e620008000800 */
[----:B------:R-:W2:Y:S01]  /*12f0*/  S2UR UR15, SR_CgaCtaId ;  /* 0x00000000000f79c3 */ /* 0x000ea20000008800 */
[----:B-1----:R-:W-:-:S09]  /*1300*/  UISETP.NE.AND UP0, UPT, UR4, 0x1, UPT ;  /* 0x000000010400788c */ /* 0x002fd2000bf05270 */
[----:B--2---:R-:W-:Y:S05]  /*1310*/  BRA.U UP0, `(.L_x_16) ;  /* 0x0000000100447547 */ /* 0x004fea000b800000 */
[----:B------:R-:W1:Y:S01]  /*1320*/  LDCU.128 UR8, c[0x0][0xb10] ;  /* 0x00016200ff0877ac */ /* 0x000e620008000c00 */
[----:B------:R-:W2:Y:S01]  /*1330*/  LDCU UR12, c[0x0][0xb0c] ;  /* 0x00016180ff0c77ac */ /* 0x000ea20008000800 */
[----:B------:R-:W3:Y:S01]  /*1340*/  LDCU UR13, c[0x0][0xb20] ;  /* 0x00016400ff0d77ac */ /* 0x000ee20008000800 */
[----:B-1----:R-:W-:Y:S02]  /*1350*/  UIMAD.WIDE.U32 UR6, UR46, UR8, URZ ;  /* 0x000000082e0672a5 */ /* 0x002fe4000f8e00ff */
[----:B------:R-:W-:Y:S02]  /*1360*/  UIMAD.WIDE.U32 UR4, UR47, UR11, URZ ;  /* 0x0000000b2f0472a5 */ /* 0x000fe4000f8e00ff */
[----:B--2---:R-:W-:Y:S02]  /*1370*/  UISETP.NE.AND UP1, UPT, UR12, 0x1, UPT ;  /* 0x000000010c00788c */ /* 0x004fe4000bf25270 */
[----:B------:R-:W-:Y:S01]  /*1380*/  UISETP.NE.AND UP0, UPT, UR10, 0x1, UPT ;  /* 0x000000010a00788c */ /* 0x000fe2000bf05270 */
[----:B------:R-:W-:-:S02]  /*1390*/  UMOV UR6, UR7 ;  /* 0x0000000700067c82 */ /* 0x000fc40008000000 */
[----:B------:R-:W-:Y:S01]  /*13a0*/  UMOV UR4, UR5 ;  /* 0x0000000500047c82 */ /* 0x000fe20008000000 */
[----:B------:R-:W-:Y:S02]  /*13b0*/  USHF.R.U32.HI UR6, URZ, UR9, UR6 ;  /* 0x00000009ff067299 */ /* 0x000fe40008011606 */
[----:B---3--:R-:W-:Y:S02]  /*13c0*/  USHF.R.U32.HI UR4, URZ, UR13, UR4 ;  /* 0x0000000dff047299 */ /* 0x008fe40008011604 */
[----:B------:R-:W-:Y:S02]  /*13d0*/  USEL UR5, UR46, UR6, !UP1 ;  /* 0x000000062e057287 */ /* 0x000fe4000c800000 */
[----:B------:R-:W-:-:S04]  /*13e0*/  USEL UR4, UR47, UR4, !UP0 ;  /* 0x000000042f047287 */ /* 0x000fc8000c000000 */
[----:B------:R-:W-:Y:S02]  /*13f0*/  UIADD3 UR6, UPT, UPT, UR5, -UR4, URZ ;  /* 0x8000000405067290 */ /* 0x000fe4000fffe0ff */
[----:B------:R-:W-:Y:S02]  /*1400*/  UIADD3 UR4, UPT, UPT, -UR5, UR4, URZ ;  /* 0x0000000405047290 */ /* 0x000fe4000fffe1ff */
[----:B------:R-:W-:Y:S02]  /*1410*/  UIMAD UR47, UR6, UR10, UR47 ;  /* 0x0000000a062f72a4 */ /* 0x000fe4000f8e022f */
[----:B------:R-:W-:-:S12]  /*1420*/  UIMAD UR46, UR4, UR12, UR46 ;  /* 0x0000000c042e72a4 */ /* 0x000fd8000f8e022e */
.L_x_16:
[----:B------:R-:W-:Y:S01]  /*1430*/  BAR.SYNC.DEFER_BLOCKING 0x0 ;  /* 0x0000000000007b1d */ /* 0x000fe20000010000 */
[----:B------:R-:W-:Y:S01]  /*1440*/  UISETP.NE.AND UP0, UPT, UR18, 0x2, UPT ;  /* 0x000000021200788c */ /* 0x000fe2000bf05270 */
[----:B------:R-:W-:Y:S02]  /*1450*/  ISETP.NE.OR P3, PT, R4, 0x2, !P3 ;  /* 0x000000020400780c */ /* 0x000fe40005f65670 */
[----:B------:R-:W-:Y:S02]  /*1460*/  LOP3.LUT R0, R2, 0x1f, RZ, 0xc0, !PT ;  /* 0x0000001f02007812 */ /* 0x000fe400078ec0ff */
[----:B------:R-:W1:Y:S04]  /*1470*/  LDCU UR21, c[0x0][0xb24] ;  /* 0x00016480ff1577ac */ /* 0x000e680008000800 */
[----:B------:R-:W-:Y:S05]  /*1480*/  BRA.U UP0, `(.L_x_17) ;  /* 0x0000001100887547 */ /* 0x000fea000b800000 */
[----:B------:R-:W2:Y:S01]  /*1490*/  LDCU UR6, c[0x0][0x38c] ;  /* 0x00007180ff0677ac */ /* 0x000ea20008000800 */
[----:B------:R-:W-:Y:S01]  /*14a0*/  PLOP3.LUT P1, PT, PT, PT, UP3, 0x80, 0x8 ;  /* 0x000000000008781c */ /* 0x000fe20003f2f038 */
[----:B------:R-:W-:Y:S01]  /*14b0*/  IMAD.MOV.U32 R12, RZ, RZ, 0x1 ;  /* 0x00000001ff0c7424 */ /* 0x000fe200078e00ff */
[----:B------:R-:W-:Y:S02]  /*14c0*/  ISETP.EQ.OR P2, PT, R0, RZ, P3 ;  /* 0x000000ff0000720c */ /* 0x000fe40001f42670 */
[----:B------:R-:W-:Y:S02]  /*14d0*/  CS2R R10, SRZ ;  /* 0x00000000000a7805 */ /* 0x000fe4000001ff00 */
[----:B------:R-:W-:Y:S01]  /*14e0*/  PLOP3.LUT P1, PT, P1, PT, PT, 0x8, 0x80 ;  /* 0x000000000080781c */ /* 0x000fe20000f2e170 */
[----:B------:R-:W-:Y:S01]  /*14f0*/  IMAD.MOV.U32 R9, RZ, RZ, RZ ;  /* 0x000000ffff097224 */ /* 0x000fe200078e00ff */
[----:B------:R-:W3:Y:S01]  /*1500*/  LDCU UR40, c[0x0][0x370] ;  /* 0x00006e00ff2877ac */ /* 0x000ee20008000800 */
[----:B------:R-:W-:Y:S01]  /*1510*/  IMAD.MOV.U32 R8, RZ, RZ, 0x1 ;  /* 0x00000001ff087424 */ /* 0x000fe200078e00ff */
[----:B------:R-:W4:Y:S01]  /*1520*/  LDCU.64 UR28, c[0x0][0x348] ;  /* 0x00006900ff1c77ac */ /* 0x000f220008000a00 */
[----:B------:R-:W1:Y:S01]  /*1530*/  LDCU UR39, c[0x0][0x374] ;  /* 0x00006e80ff2777ac */ /* 0x000e620008000800 */
[----:B--2---:R-:W-:-:S02]  /*1540*/  UIADD3 UR5, UPT, UPT, UR6, 0x3f, URZ ;  /* 0x0000003f06057890 */ /* 0x004fc4000fffe0ff */
[----:B------:R-:W-:Y:S02]  /*1550*/  UIADD3 UR44, UPT, UPT, UR6, 0x7e, URZ ;  /* 0x0000007e062c7890 */ /* 0x000fe4000fffe0ff */
[----:B------:R-:W-:-:S04]  /*1560*/  USHF.R.S32.HI UR4, URZ, 0x1f, UR5 ;  /* 0x0000001fff047899 */ /* 0x000fc80008011405 */
[----:B------:R-:W-:Y:S02]  /*1570*/  ULEA.HI UR4, UR4, UR5, URZ, 0x6 ;  /* 0x0000000504047291 */ /* 0x000fe4000f8f30ff */
[----:B------:R-:W-:Y:S02]  /*1580*/  UIADD3 UR5, UPT, UPT, UR6, -0x1, URZ ;  /* 0xffffffff06057890 */ /* 0x000fe4000fffe0ff */
[----:B------:R-:W-:Y:S02]  /*1590*/  USHF.R.S32.HI UR42, URZ, 0x6, UR4 ;  /* 0x00000006ff2a7899 */ /* 0x000fe40008011404 */
[----:B------:R-:W-:Y:S02]  /*15a0*/  UISETP.GE.U32.AND UP1, UPT, UR5, -0x7f, UPT ;  /* 0xffffff810500788c */ /* 0x000fe4000bf26070 */
[----:B------:R-:W-:Y:S01]  /*15b0*/  UISETP.LT.U32.AND UP0, UPT, UR42, 0x4, UPT ;  /* 0x000000042a00788c */ /* 0x000fe2000bf01070 */
[----:B------:R-:W-:-:S03]  /*15c0*/  UMOV UR6, URZ ;  /* 0x000000ff00067c82 */ /* 0x000fc60008000000 */
[----:B------:R-:W-:-:S04]  /*15d0*/  USEL UR41, UR42, 0x4, UP0 ;  /* 0x000000042a297887 */ /* 0x000fc80008000000 */
[----:B------:R-:W-:Y:S02]  /*15e0*/  UIADD3 UR14, UPT, UPT, UR41, -0x1, URZ ;  /* 0xffffffff290e7890 */ /* 0x000fe4000fffe0ff */
[----:B------:R-:W-:Y:S02]  /*15f0*/  @UP1 UIADD3 UR14, UPT, UPT, UR41, URZ, URZ ;  /* 0x000000ff290e1290 */ /* 0x000fe4000fffe0ff */
[----:B------:R-:W-:Y:S02]  /*1600*/  UIADD3 UR43, UPT, UPT, UR42, -UR41, URZ ;  /* 0x800000292a2b7290 */ /* 0x000fe4000fffe0ff */
[----:B-1-34-:R-:W-:-:S12]  /*1610*/  UIADD3 UR14, UPT, UPT, UR14, 0x1, URZ ;  /* 0x000000010e0e7890 */ /* 0x01afd8000fffe0ff */
.L_x_35:
[----:B------:R-:W-:Y:S01]  /*1620*/  UISETP.NE.AND UP0, UPT, UR15, URZ, UPT ;  /* 0x000000ff0f00728c */ /* 0x000fe2000bf05270 */
[----:B------:R-:W1:Y:S08]  /*1630*/  S2UR UR15, SR_CgaCtaId ;  /* 0x00000000000f79c3 */ /* 0x000e700000008800 */
[----:B------:R-:W-:Y:S05]  /*1640*/  BRA.U UP0, `(.L_x_18) ;  /* 0x0000000100347547 */ /* 0x000fea000b800000 */
[----:B------:R-:W2:Y:S01]  /*1650*/  S2R R0, SR_CgaCtaId ;  /* 0x0000000000007919 */ /* 0x000ea20000008800 */
[----:B------:R-:W-:-:S04]  /*1660*/  MOV R2, 0x400 ;  /* 0x0000040000027802 */ /* 0x000fc80000000f00 */
[----:B--2---:R-:W-:Y:S02]  /*1670*/  LEA R0, R0, R2, 0x18 ;  /* 0x0000000200007211 */ /* 0x004fe400078ec0ff */
[----:B------:R-:W-:-:S03]  /*1680*/  SHF.L.U32 R2, R8, 0x1f, RZ ;  /* 0x0000001f08027819 */ /* 0x000fc600000006ff */
[----:B------:R-:W-:-:S04]  /*1690*/  IMAD R0, R9, 0x8, R0 ;  /* 0x0000000809007824 */ /* 0x000fc800078e0200 */
[----:B------:R-:W2:Y:S02]  /*16a0*/  SYNCS.PHASECHK.TRANS64.TRYWAIT P0, [R0+URZ+0xe0], R2 ;  /* 0x0000e002000075a7 */ /* 0x000ea400080011ff */
[----:B--2---:R-:W-:Y:S05]  /*16b0*/  @!P0 BRA `(.L_x_19) ;  /* 0x0000007400888947 */ /* 0x004fea0003800000 */
.L_x_108:
[----:B------:R-:W-:Y:S01]  /*16c0*/  VIADD R9, R9, 0x1 ;  /* 0x0000000109097836 */ /* 0x000fe20000000000 */
[----:B------:R2:W-:Y:S04]  /*16d0*/  SYNCS.ARRIVE.TRANS64.A1T0 RZ, [R0+URZ+0xd0], RZ ;  /* 0x0000d0ff00ff79a7 */ /* 0x0005e800081000ff */
[----:B------:R-:W-:-:S04]  /*16e0*/  ISETP.NE.AND P0, PT, R9, 0x2, PT ;  /* 0x000000020900780c */ /* 0x000fc80003f05270 */
[----:B------:R-:W-:Y:S02]  /*16f0*/  SEL R9, R9, RZ, P0 ;  /* 0x000000ff09097207 */ /* 0x000fe40000000000 */
[----:B--2---:R-:W-:-:S04]  /*1700*/  SEL R0, RZ, 0x1, P0 ;  /* 0x00000001ff007807 */ /* 0x004fc80000000000 */
[----:B------:R-:W-:-:S07]  /*1710*/  LOP3.LUT R8, R8, R0, RZ, 0x3c, !PT ;  /* 0x0000000008087212 */ /* 0x000fce00078e3cff */
.L_x_18:
[----:B------:R-:W-:Y:S01]  /*1720*/  UMOV UR4, 0x400 ;  /* 0x0000040000047882 */ /* 0x000fe20000000000 */
[----:B------:R-:W-:Y:S01]  /*1730*/  SHF.L.U32 R0, R12, 0x1f, RZ ;  /* 0x0000001f0c007819 */ /* 0x000fe200000006ff */
[----:B-1----:R-:W-:Y:S02]  /*1740*/  ULEA UR4, UR15, UR4, 0x18 ;  /* 0x000000040f047291 */ /* 0x002fe4000f8ec0ff */
[----:B------:R-:W-:Y:S02]  /*1750*/  UISETP.GE.U32.AND UP0, UPT, UR44, 0x7f, UPT ;  /* 0x0000007f2c00788c */ /* 0x000fe4000bf06070 */
[----:B------:R-:W-:Y:S02]  /*1760*/  ULEA UR5, UR6, UR4, 0x3 ;  /* 0x0000000406057291 */ /* 0x000fe4000f8e18ff */
[----:B------:R-:W-:Y:S02]  /*1770*/  USHF.L.U32 UR35, UR46, 0x6, URZ ;  /* 0x000000062e237899 */ /* 0x000fe400080006ff */
[----:B------:R-:W-:Y:S01]  /*1780*/  UIMAD UR11, UR47, 0xe0, URZ ;  /* 0x000000e02f0b78a4 */ /* 0x000fe2000f8e02ff */
[----:B------:R-:W-:-:S04]  /*1790*/  UMOV UR13, URZ ;  /* 0x000000ff000d7c82 */ /* 0x000fc80008000000 */
[----:B------:R1:W2:Y:S01]  /*17a0*/  SYNCS.PHASECHK.TRANS64.TRYWAIT P0, [UR5+0x20], R0 ;  /* 0x00002000ff0075a7 */ /* 0x0002a20008001105 */
[----:B------:R-:W-:Y:S06]  /*17b0*/  BRA.U !UP0, `(.L_x_20) ;  /* 0x0000000108a87547 */ /* 0x000fec000b800000 */
[----:B------:R-:W-:Y:S01]  /*17c0*/  UMOV UR7, URZ ;  /* 0x000000ff00077c82 */ /* 0x000fe20008000000 */
[----:B------:R-:W-:-:S05]  /*17d0*/  UMOV UR5, UR6 ;  /* 0x0000000600057c82 */ /* 0x000fca0008000000 */
.L_x_25:
[----:B--2---:R-:W-:Y:S01]  /*17e0*/  @!P3 MOV R2, 0x9000 ;  /* 0x000090000002b802 */ /* 0x004fe20000000f00 */
[----:B---3--:R-:W-:Y:S01]  /*17f0*/  ULEA UR33, UR5, UR4, 0x3 ;  /* 0x0000000405217291 */ /* 0x008fe2000f8e18ff */
[----:B--2-4-:R-:W-:Y:S11]  /*1800*/  @P0 BRA `(.L_x_21) ;  /* 0x00000000000c0947 */ /* 0x014ff60003800000 */
[----:B------:R-:W-:Y:S04]  /*1810*/  SHF.L.U32 R3, R12, 0x1f, RZ ;  /* 0x0000001f0c037819 */ /* 0x000fe800000006ff */
[----:B------:R-:W2:Y:S02]  /*1820*/  SYNCS.PHASECHK.TRANS64.TRYWAIT P0, [UR33+0x20], R3 ;  /* 0x00002003ff0075a7 */ /* 0x000ea40008001121 */
[----:B--2---:R-:W-:Y:S05]  /*1830*/  @!P0 BRA `(.L_x_22) ;  /* 0x00000074003c8947 */ /* 0x004fea0003800000 */
.L_x_21:
[----:B------:R2:W-:Y:S01]  /*1840*/  @!P3 SYNCS.ARRIVE.TRANS64 RZ, [UR33], R2 ;  /* 0x00000002ffffb9a7 */ /* 0x0005e20008000021 */
[----:B------:R-:W-:Y:S04]  /*1850*/  BSSY.RECONVERGENT B0, `(.L_x_23) ;  /* 0x0000003000007945 */ /* 0x000fe80003800200 */
[----:B------:R-:W-:Y:S05]  /*1860*/  @P2 BRA `(.L_x_24) ;  /* 0x0000000000042947 */ /* 0x000fea0003800000 */
[----:B------:R-:W-:Y:S05]  /*1870*/  BPT.TRAP 0x1 ;  /* 0x000000040000795c */ /* 0x000fea0000300000 */
.L_x_24:
[----:B------:R-:W-:Y:S05]  /*1880*/  BSYNC.RECONVERGENT B0 ;  /* 0x0000000000007941 */ /* 0x000fea0003800200 */
.L_x_23:
[----:B------:R-:W-:Y:S02]  /*1890*/  UIADD3 UR6, UPT, UPT, UR5, 0x1, URZ ;  /* 0x0000000105067890 */ /* 0x000fe4000fffe0ff */
[----:B------:R-:W-:Y:S02]  /*18a0*/  UIADD3 UR18, UP1, UPT, UR28, 0x80, URZ ;  /* 0x000000801c127890 */ /* 0x000fe4000ff3e0ff */
[----:B------:R-:W-:Y:S02]  /*18b0*/  UISETP.NE.AND UP0, UPT, UR6, 0x4, UPT ;  /* 0x000000040600788c */ /* 0x000fe4000bf05270 */
[----:B------:R-:W-:Y:S02]  /*18c0*/  ULEA UR32, UR5, UR4, 0xd ;  /* 0x0000000405207291 */ /* 0x000fe4000f8e68ff */
[----:B------:R-:W-:Y:S02]  /*18d0*/  USEL UR9, URZ, 0x1, UP0 ;  /* 0x00000001ff097887 */ /* 0x000fe40008000000 */
[----:B------:R-:W-:Y:S02]  /*18e0*/  USEL UR6, UR6, URZ, UP0 ;  /* 0x000000ff06067287 */ /* 0x000fe40008000000 */
[----:B------:R-:W-:Y:S02]  /*18f0*/  USHF.L.U32 UR34, UR7, 0x6, URZ ;  /* 0x0000000607227899 */ /* 0x000fe400080006ff */
[----:B------:R-:W-:Y:S01]  /*1900*/  ULEA UR8, UR6, UR4, 0x3 ;  /* 0x0000000406087291 */ /* 0x000fe2000f8e18ff */
[----:B------:R-:W-:Y:S01]  /*1910*/  LOP3.LUT R12, R12, UR9, RZ, 0x3c, !PT ;  /* 0x000000090c0c7c12 */ /* 0x000fe2000f8e3cff */
[----:B------:R-:W-:Y:S02]  /*1920*/  UIADD3.X UR19, UPT, UPT, URZ, UR29, URZ, UP1, !UPT ;  /* 0x0000001dff137290 */ /* 0x000fe40008ffe4ff */
[----:B------:R-:W-:Y:S01]  /*1930*/  UIADD3 UR32, UPT, UPT, UR32, 0xe400, URZ ;  /* 0x0000e40020207890 */ /* 0x000fe2000fffe0ff */
[----:B-1----:R-:W-:Y:S01]  /*1940*/  SHF.L.U32 R0, R12, 0x1f, RZ ;  /* 0x0000001f0c007819 */ /* 0x002fe200000006ff */
[----:B------:R-:W-:Y:S02]  /*1950*/  UIADD3 UR16, UP0, UPT, UR28, 0x180, URZ ;  /* 0x000001801c107890 */ /* 0x000fe4000ff1e0ff */
[----:B------:R-:W-:Y:S01]  /*1960*/  UIADD3 UR7, UPT, UPT, UR7, 0x1, URZ ;  /* 0x0000000107077890 */ /* 0x000fe2000fffe0ff */
[----:B------:R3:W4:Y:S01]  /*1970*/  SYNCS.PHASECHK.TRANS64.TRYWAIT P0, [UR8+0x20], R0 ;  /* 0x00002000ff0075a7 */ /* 0x0007220008001108 */
[----:B------:R-:W-:Y:S01]  /*1980*/  UIMAD UR8, UR5, 0x7000, UR4 ;  /* 0x00007000050878a4 */ /* 0x000fe2000f8e0204 */
[----:B------:R-:W-:Y:S01]  /*1990*/  UMOV UR22, 0x0 ;  /* 0x0000000000167882 */ /* 0x000fe20000000000 */
[----:B------:R-:W-:Y:S02]  /*19a0*/  UMOV UR23, 0x10000000 ;  /* 0x1000000000177882 */ /* 0x000fe40000000000 */
[----:B------:R-:W-:Y:S01]  /*19b0*/  UIADD3 UR8, UPT, UPT, UR8, 0x16400, URZ ;  /* 0x0001640008087890 */ /* 0x000fe2000fffe0ff */
[----:B------:R3:W-:Y:S01]  /*19c0*/  UTMALDG.3D [UR32], [UR18], desc[UR22] ;  /* 0x00001620120075b4 */ /* 0x0007e20008011000 */
[----:B------:R-:W-:Y:S01]  /*19d0*/  UIADD3.X UR17, UPT, UPT, URZ, UR29, URZ, UP0, !UPT ;  /* 0x0000001dff117290 */ /* 0x000fe200087fe4ff */
[----:B------:R-:W-:Y:S01]  /*19e0*/  UMOV UR12, UR36 ;  /* 0x00000024000c7c82 */ /* 0x000fe20008000000 */
[----:B------:R-:W-:Y:S01]  /*19f0*/  UMOV UR9, UR33 ;  /* 0x0000002100097c82 */ /* 0x000fe20008000000 */
[----:B------:R-:W-:Y:S01]  /*1a00*/  UMOV UR10, UR34 ;  /* 0x00000022000a7c82 */ /* 0x000fe20008000000 */
[----:B------:R-:W-:Y:S01]  /*1a10*/  UISETP.NE.AND UP0, UPT, UR7, UR14, UPT ;  /* 0x0000000e0700728c */ /* 0x000fe2000bf05270 */
[----:B------:R-:W-:Y:S01]  /*1a20*/  UMOV UR13, UR14 ;  /* 0x0000000e000d7c82 */ /* 0x000fe20008000000 */
[----:B------:R-:W-:Y:S03]  /*1a30*/  UMOV UR5, UR6 ;  /* 0x0000000600057c82 */ /* 0x000fe60008000000 */
[----:B------:R3:W-:Y:S04]  /*1a40*/  UTMALDG.3D [UR8], [UR16], desc[UR22] ;  /* 0x00001608100075b4 */ /* 0x0007e80008011000 */
[----:B------:R-:W-:Y:S05]  /*1a50*/  BRA.U UP0, `(.L_x_25) ;  /* 0xfffffffd00607547 */ /* 0x000fea000b83ffff */
.L_x_20:
[----:B------:R-:W-:Y:S01]  /*1a60*/  ULEA UR5, UR6, UR4, 0x3 ;  /* 0x0000000406057291 */ /* 0x000fe2000f8e18ff */
[----:B-1-3--:R-:W-:Y:S01]  /*1a70*/  SHF.L.U32 R0, R12, 0x1f, RZ ;  /* 0x0000001f0c007819 */ /* 0x00afe200000006ff */
[----:B------:R-:W-:Y:S01]  /*1a80*/  @!P1 SYNCS.ARRIVE.TRANS64.A1T0 RZ, [UR4+0x68], RZ ;  /* 0x000068ffffff99a7 */ /* 0x000fe20008100004 */
[----:B------:R-:W-:-:S06]  /*1a90*/  UISETP.GT.AND UP0, UPT, UR42, UR41, UPT ;  /* 0x000000292a00728c */ /* 0x000fcc000bf04270 */
[----:B--2-4-:R1:W2:Y:S03]  /*1aa0*/  SYNCS.PHASECHK.TRANS64.TRYWAIT P0, [UR5+0x20], R0 ;  /* 0x00002000ff0075a7 */ /* 0x0142a60008001105 */
[----:B------:R-:W-:Y:S05]  /*1ab0*/  BRA.U !UP0, `(.L_x_26) ;  /* 0x0000000108ac7547 */ /* 0x000fea000b800000 */
[----:B------:R-:W-:Y:S01]  /*1ac0*/  UIADD3 UR26, UPT, UPT, UR43, UR13, URZ ;  /* 0x0000000d2b1a7290 */ /* 0x000fe2000fffe0ff */
[----:B------:R-:W-:-:S11]  /*1ad0*/  UMOV UR5, UR6 ;  /* 0x0000000600057c82 */ /* 0x000fd60008000000 */
.L_x_31:
[----:B--2---:R-:W-:Y:S01]  /*1ae0*/  @!P3 MOV R2, 0x9000 ;  /* 0x000090000002b802 */ /* 0x004fe20000000f00 */
[----:B---3--:R-:W-:Y:S01]  /*1af0*/  ULEA UR17, UR5, UR4, 0x3 ;  /* 0x0000000405117291 */ /* 0x008fe2000f8e18ff */
[----:B--2-4-:R-:W-:Y:S11]  /*1b00*/  @P0 BRA `(.L_x_27) ;  /* 0x00000000000c0947 */ /* 0x014ff60003800000 */
[----:B------:R-:W-:Y:S04]  /*1b10*/  SHF.L.U32 R3, R12, 0x1f, RZ ;  /* 0x0000001f0c037819 */ /* 0x000fe800000006ff */
[----:B------:R-:W2:Y:S02]  /*1b20*/  SYNCS.PHASECHK.TRANS64.TRYWAIT P0, [UR17+0x20], R3 ;  /* 0x00002003ff0075a7 */ /* 0x000ea40008001111 */
[----:B--2---:R-:W-:Y:S05]  /*1b30*/  @!P0 BRA `(.L_x_28) ;  /* 0x0000007000948947 */ /* 0x004fea0003800000 */
.L_x_27:
[----:B------:R2:W-:Y:S01]  /*1b40*/  @!P3 SYNCS.ARRIVE.TRANS64 RZ, [UR17], R2 ;  /* 0x00000002ffffb9a7 */ /* 0x0005e20008000011 */
[----:B------:R-:W-:Y:S04]  /*1b50*/  BSSY.RECONVERGENT B0, `(.L_x_29) ;  /* 0x0000003000007945 */ /* 0x000fe80003800200 */
[----:B------:R-:W-:Y:S05]  /*1b60*/  @P2 BRA `(.L_x_30) ;  /* 0x0000000000042947 */ /* 0x000fea0003800000 */
[----:B------:R-:W-:Y:S05]  /*1b70*/  BPT.TRAP 0x1 ;  /* 0x000000040000795c */ /* 0x000fea0000300000 */
.L_x_30:
[----:B------:R-:W-:Y:S05]  /*1b80*/  BSYNC.RECONVERGENT B0 ;  /* 0x0000000000007941 */ /* 0x000fea0003800200 */
.L_x_29:
[----:B------:R-:W-:Y:S02]  /*1b90*/  UIADD3 UR6, UPT, UPT, UR5, 0x1, URZ ;  /* 0x0000000105067890 */ /* 0x000fe4000fffe0ff */
[----:B------:R-:W-:Y:S02]  /*1ba0*/  ULEA UR16, UR5, UR4, 0xd ;  /* 0x0000000405107291 */ /* 0x000fe4000f8e68ff */
[----:B------:R-:W-:Y:S02]  /*1bb0*/  UISETP.NE.AND UP0, UPT, UR6, 0x4, UPT ;  /* 0x000000040600788c */ /* 0x000fe4000bf05270 */
[----:B------:R-:W-:Y:S02]  /*1bc0*/  UIADD3 UR24, UP1, UPT, UR28, 0x80, URZ ;  /* 0x000000801c187890 */ /* 0x000fe4000ff3e0ff */
[----:B------:R-:W-:Y:S02]  /*1bd0*/  USEL UR8, URZ, 0x1, UP0 ;  /* 0x00000001ff087887 */ /* 0x000fe40008000000 */
[----:B------:R-:W-:Y:S02]  /*1be0*/  USEL UR6, UR6, URZ, UP0 ;  /* 0x000000ff06067287 */ /* 0x000fe40008000000 */
[----:B------:R-:W-:Y:S02]  /*1bf0*/  USHF.L.U32 UR18, UR13, 0x6, URZ ;  /* 0x000000060d127899 */ /* 0x000fe400080006ff */
[----:B------:R-:W-:Y:S01]  /*1c00*/  ULEA UR7, UR6, UR4, 0x3 ;  /* 0x0000000406077291 */ /* 0x000fe2000f8e18ff */
[----:B------:R-:W-:Y:S01]  /*1c10*/  LOP3.LUT R12, R12, UR8, RZ, 0x3c, !PT ;  /* 0x000000080c0c7c12 */ /* 0x000fe2000f8e3cff */
[----:B------:R-:W-:Y:S02]  /*1c20*/  UIADD3 UR16, UPT, UPT, UR16, 0xe400, URZ ;  /* 0x0000e40010107890 */ /* 0x000fe4000fffe0ff */
[----:B------:R-:W-:Y:S01]  /*1c30*/  UIADD3.X UR25, UPT, UPT, URZ, UR29, URZ, UP1, !UPT ;  /* 0x0000001dff197290 */ /* 0x000fe20008ffe4ff */
[----:B-1----:R-:W-:Y:S01]  /*1c40*/  SHF.L.U32 R0, R12, 0x1f, RZ ;  /* 0x0000001f0c007819 */ /* 0x002fe200000006ff */
[----:B------:R-:W-:Y:S02]  /*1c50*/  UIMAD UR8, UR5, 0x7000, UR4 ;  /* 0x00007000050878a4 */ /* 0x000fe4000f8e0204 */
[----:B------:R-:W-:Y:S01]  /*1c60*/  UIADD3 UR22, UP0, UPT, UR28, 0x180, URZ ;  /* 0x000001801c167890 */ /* 0x000fe2000ff1e0ff */
[----:B------:R3:W4:Y:S01]  /*1c70*/  SYNCS.PHASECHK.TRANS64.TRYWAIT P0, [UR7+0x20], R0 ;  /* 0x00002000ff0075a7 */ /* 0x0007220008001107 */
[----:B------:R-:W-:Y:S01]  /*1c80*/  UIADD3 UR8, UPT, UPT, UR8, 0x16400, URZ ;  /* 0x0001640008087890 */ /* 0x000fe2000fffe0ff */
[----:B------:R-:W-:Y:S01]  /*1c90*/  UMOV UR30, 0x0 ;  /* 0x00000000001e7882 */ /* 0x000fe20000000000 */
[----:B------:R-:W-:Y:S01]  /*1ca0*/  UMOV UR31, 0x10000000 ;  /* 0x10000000001f7882 */ /* 0x000fe20000000000 */
[----:B------:R-:W-:Y:S01]  /*1cb0*/  UMOV UR19, UR35 ;  /* 0x0000002300137c82 */ /* 0x000fe20008000000 */
[----:B------:R-:W-:Y:S01]  /*1cc0*/  UMOV UR20, UR36 ;  /* 0x0000002400147c82 */ /* 0x000fe20008000000 */
[----:B------:R-:W-:Y:S01]  /*1cd0*/  UIADD3.X UR23, UPT, UPT, URZ, UR29, URZ, UP0, !UPT ;  /* 0x0000001dff177290 */ /* 0x000fe200087fe4ff */
[----:B------:R3:W-:Y:S01]  /*1ce0*/  UTMALDG.3D [UR16], [UR24], desc[UR30] ;  /* 0x00001e10180075b4 */ /* 0x0007e20008011000 */
[----:B------:R-:W-:Y:S01]  /*1cf0*/  UIADD3 UR13, UPT, UPT, UR13, 0x1, URZ ;  /* 0x000000010d0d7890 */ /* 0x000fe2000fffe0ff */
[----:B------:R-:W-:Y:S01]  /*1d00*/  UMOV UR12, UR36 ;  /* 0x00000024000c7c82 */ /* 0x000fe20008000000 */
[----:B------:R-:W-:Y:S01]  /*1d10*/  UMOV UR9, UR17 ;  /* 0x0000001100097c82 */ /* 0x000fe20008000000 */
[----:B------:R-:W-:Y:S01]  /*1d20*/  UMOV UR10, UR18 ;  /* 0x00000012000a7c82 */ /* 0x000fe20008000000 */
[----:B------:R-:W-:Y:S03]  /*1d30*/  UISETP.NE.AND UP0, UPT, UR13, UR26, UPT ;  /* 0x0000001a0d00728c */ /* 0x000fe6000bf05270 */
[----:B------:R3:W-:Y:S01]  /*1d40*/  UTMALDG.3D [UR8], [UR22], desc[UR30] ;  /* 0x00001e08160075b4 */ /* 0x0007e20008011000 */
[----:B------:R-:W-:Y:S05]  /*1d50*/  UMOV UR5, UR6 ;  /* 0x0000000600057c82 */ /* 0x000fea0008000000 */
[----:B------:R-:W-:Y:S05]  /*1d60*/  BRA.U UP0, `(.L_x_31) ;  /* 0xfffffffd005c7547 */ /* 0x000fea000b83ffff */
.L_x_26:
[C---:B------:R-:W-:Y:S01]  /*1d70*/  LEA R3, R11.reuse, UR4, 0x3 ;  /* 0x000000040b037c11 */ /* 0x040fe2000f8e18ff */
[----:B------:R-:W-:Y:S01]  /*1d80*/  NOP ;  /* 0x0000000000007918 */ /* 0x000fe20000000000 */
[----:B-1-3--:R-:W-:Y:S02]  /*1d90*/  SHF.L.U32 R0, R10, 0x1f, RZ ;  /* 0x0000001f0a007819 */ /* 0x00afe400000006ff */
[----:B------:R-:W-:Y:S02]  /*1da0*/  LEA R4, R11, UR4, 0x4 ;  /* 0x000000040b047c11 */ /* 0x000fe4000f8e20ff */
[----:B--2-4-:R-:W1:Y:S02]  /*1db0*/  SYNCS.PHASECHK.TRANS64.TRYWAIT P0, [R3+URZ+0x70], R0 ;  /* 0x00007000030075a7 */ /* 0x014e6400080011ff */
[----:B-1----:R-:W-:Y:S05]  /*1dc0*/  @!P0 BRA `(.L_x_32) ;  /* 0x0000007000088947 */ /* 0x002fea0003800000 */
.L_x_111:
[----:B------:R-:W2:Y:S01]  /*1dd0*/  LDS.128 R4, [R4+0x100] ;  /* 0x0001000004047984 */ /* 0x000ea20000000c00 */
[----:B------:R-:W-:Y:S01]  /*1de0*/  UISETP.GE.AND UP0, UPT, UR21, 0x1, UPT ;  /* 0x000000011500788c */ /* 0x000fe2000bf06270 */
[----:B------:R-:W-:Y:S01]  /*1df0*/  @!PT LDS RZ, [RZ] ;  /* 0x00000000fffff984 */ /* 0x000fe20000000800 */
[----:B------:R-:W-:Y:S01]  /*1e00*/  @!PT LDS RZ, [RZ] ;  /* 0x00000000fffff984 */ /* 0x000fe20000000800 */
[----:B------:R-:W-:Y:S01]  /*1e10*/  @!PT LDS RZ, [RZ] ;  /* 0x00000000fffff984 */ /* 0x000fe20000000800 */
[----:B------:R-:W-:Y:S01]  /*1e20*/  @!PT LDS RZ, [RZ] ;  /* 0x00000000fffff984 */ /* 0x000fe20000000800 */
[----:B------:R3:W-:Y:S06]  /*1e30*/  MEMBAR.ALL.CTA ;  /* 0x0000000000007992 */ /* 0x0007ec0000008000 */
[----:B---3--:R-:W3:Y:S01]  /*1e40*/  FENCE.VIEW.ASYNC.S ;  /* 0x00000000000073c6 */ /* 0x008ee20000000000 */
[----:B--2---:R-:W-:-:S13]  /*1e50*/  LOP3.LUT P0, RZ, R6, 0x1, RZ, 0xc0, !PT ;  /* 0x0000000106ff7812 */ /* 0x004fda000780c0ff */
[----:B---3--:R-:W-:Y:S01]  /*1e60*/  VOTEU.ANY UP1, P0 ;  /* 0x0000000000ff7886 */ /* 0x008fe20000020100 */
[----:B------:R-:W-:-:S13]  /*1e70*/  PLOP3.LUT P0, PT, PT, PT, UP1, 0x80, 0x8 ;  /* 0x000000000008781c */ /* 0x000fda0003f0f018 */
[----:B-1----:R-:W-:Y:S02]  /*1e80*/  @P0 LOP3.LUT R0, R5, 0xffff, RZ, 0xc0, !PT ;  /* 0x0000ffff05000812 */ /* 0x002fe400078ec0ff */
[----:B------:R-:W-:Y:S02]  /*1e90*/  @P0 MOV R2, R4 ;  /* 0x0000000400020202 */ /* 0x000fe40000000f00 */
[----:B------:R-:W-:Y:S01]  /*1ea0*/  @P0 R2UR UR7, R0 ;  /* 0x00000000000702ca */ /* 0x000fe200000e0000 */
[----:B------:R-:W-:Y:S01]  /*1eb0*/  VIADD R0, R3, 0x80 ;  /* 0x0000008003007836 */ /* 0x000fe20000000000 */
[----:B------:R-:W-:Y:S02]  /*1ec0*/  @P0 SHF.R.U32.HI R4, RZ, 0x10, R5 ;  /* 0x00000010ff040819 */ /* 0x000fe40000011605 */
[----:B------:R-:W-:Y:S02]  /*1ed0*/  @P0 R2UR UR8, R2 ;  /* 0x00000000020802ca */ /* 0x000fe400000e0000 */
[----:B------:R-:W-:-:S02]  /*1ee0*/  PRMT R0, RZ, 0x654, R0 ;  /* 0x00000654ff007816 */ /* 0x000fc40000000000 */
[----:B------:R-:W-:Y:S02]  /*1ef0*/  @P0 R2UR UR5, R4 ;  /* 0x00000000040502ca */ /* 0x000fe400000e0000 */
[----:B------:R1:W-:Y:S03]  /*1f00*/  SYNCS.ARRIVE.TRANS64.RED.A1T0 RZ, [R0+URZ], RZ ;  /* 0x000000ff00ff79a7 */ /* 0x0003e600081004ff */
[----:B------:R-:W-:-:S04]  /*1f10*/  @UP1 UMOV UR37, UR7 ;  /* 0x0000000700251c82 */ /* 0x000fc80008000000 */
[----:B------:R-:W-:-:S04]  /*1f20*/  @UP1 UMOV UR38, UR8 ;  /* 0x0000000800261c82 */ /* 0x000fc80008000000 */
[----:B------:R-:W-:Y:S01]  /*1f30*/  @UP1 UMOV UR36, UR5 ;  /* 0x0000000500241c82 */ /* 0x000fe20008000000 */
[----:B------:R-:W-:Y:S05]  /*1f40*/  BRA.U !UP0, `(.L_x_33) ;  /* 0x0000000108d47547 */ /* 0x000fea000b800000 */
[----:B------:R-:W2:Y:S01]  /*1f50*/  LDCU.128 UR24, c[0x0][0xb10] ;  /* 0x00016200ff1877ac */ /* 0x000ea20008000c00 */
[----:B------:R-:W3:Y:S01]  /*1f60*/  LDCU UR22, c[0x0][0xb20] ;  /* 0x00016400ff1677ac */ /* 0x000ee20008000800 */
[----:B------:R-:W4:Y:S01]  /*1f70*/  LDCU UR20, c[0x0][0xb0c] ;  /* 0x00016180ff1477ac */ /* 0x000f220008000800 */
[----:B------:R-:W1:Y:S01]  /*1f80*/  LDCU.64 UR10, c[0x0][0xb28] ;  /* 0x00016500ff0a77ac */ /* 0x000e620008000a00 */
[----:B------:R-:W-:Y:S02]  /*1f90*/  UISETP.NE.AND UP3, UPT, UR21, 0x1, UPT ;  /* 0x000000011500788c */ /* 0x000fe4000bf65270 */
[----:B--2---:R-:W-:Y:S02]  /*1fa0*/  UIMAD.WIDE.U32 UR8, UR39, UR27, URZ ;  /* 0x0000001b270872a5 */ /* 0x004fe4000f8e00ff */
[----:B------:R-:W-:Y:S02]  /*1fb0*/  UIMAD.WIDE.U32 UR12, UR40, UR24, URZ ;  /* 0x00000018280c72a5 */ /* 0x000fe4000f8e00ff */
[----:B------:R-:W-:-:S02]  /*1fc0*/  UISETP.NE.AND UP0, UPT, UR26, 0x1, UPT ;  /* 0x000000011a00788c */ /* 0x000fc4000bf05270 */
[----:B------:R-:W-:Y:S01]  /*1fd0*/  UIMAD.WIDE.U32 UR18, UR37, UR27, URZ ;  /* 0x0000001b251272a5 */ /* 0x000fe2000f8e00ff */
[----:B------:R-:W-:Y:S02]  /*1fe0*/  UMOV UR8, UR9 ;  /* 0x0000000900087c82 */ /* 0x000fe40008000000 */
[----:B------:R-:W-:Y:S01]  /*1ff0*/  UMOV UR5, UR13 ;  /* 0x0000000d00057c82 */ /* 0x000fe20008000000 */
[----:B---3--:R-:W-:Y:S02]  /*2000*/  USHF.R.U32.HI UR8, URZ, UR22, UR8 ;  /* 0x00000016ff087299 */ /* 0x008fe40008011608 */
[----:B----4-:R-:W-:Y:S02]  /*2010*/  UISETP.NE.AND UP2, UPT, UR20, 0x1, UPT ;  /* 0x000000011400788c */ /* 0x010fe4000bf45270 */
[----:B------:R-:W-:Y:S02]  /*2020*/  USHF.R.U32.HI UR5, URZ, UR25, UR5 ;  /* 0x00000019ff057299 */ /* 0x000fe40008011605 */
[----:B------:R-:W-:-:S02]  /*2030*/  USEL UR7, UR39, UR8, !UP0 ;  /* 0x0000000827077287 */ /* 0x000fc4000c000000 */
[----:B------:R-:W-:Y:S02]  /*2040*/  USEL UR8, UR40, UR5, !UP2 ;  /* 0x0000000528087287 */ /* 0x000fe4000d000000 */
[----:B-1----:R-:W-:Y:S01]  /*2050*/  UIMAD.WIDE.U32 UR12, UR7, UR10, URZ ;  /* 0x0000000a070c72a5 */ /* 0x002fe2000f8e00ff */
[----:B------:R-:W-:Y:S01]  /*2060*/  UMOV UR5, UR19 ;  /* 0x0000001300057c82 */ /* 0x000fe20008000000 */
[----:B------:R-:W-:Y:S02]  /*2070*/  UIMAD.WIDE.U32 UR16, UR38, UR24, URZ ;  /* 0x00000018261072a5 */ /* 0x000fe4000f8e00ff */
[----:B------:R-:W-:-:S03]  /*2080*/  UIMAD.WIDE.U32 UR18, UR8, UR10, URZ ;  /* 0x0000000a081272a5 */ /* 0x000fc6000f8e00ff */
[----:B------:R-:W-:Y:S01]  /*2090*/  UMOV UR12, UR13 ;  /* 0x0000000d000c7c82 */ /* 0x000fe20008000000 */
[----:B------:R-:W-:Y:S02]  /*20a0*/  USHF.R.U32.HI UR5, URZ, UR22, UR5 ;  /* 0x00000016ff057299 */ /* 0x000fe40008011605 */
[----:B------:R-:W-:Y:S01]  /*20b0*/  @UP3 USHF.R.U32.HI UR7, URZ, UR11, UR12 ;  /* 0x0000000bff073299 */ /* 0x000fe2000801160c */
[----:B------:R-:W-:Y:S01]  /*20c0*/  UMOV UR16, UR17 ;  /* 0x0000001100107c82 */ /* 0x000fe20008000000 */
[----:B------:R-:W-:Y:S01]  /*20d0*/  UMOV UR18, UR19 ;  /* 0x0000001300127c82 */ /* 0x000fe20008000000 */
[----:B------:R-:W-:Y:S02]  /*20e0*/  USHF.R.U32.HI UR25, URZ, UR25, UR16 ;  /* 0x00000019ff197299 */ /* 0x000fe40008011610 */
[----:B------:R-:W-:Y:S02]  /*20f0*/  USEL UR5, UR37, UR5, !UP0 ;  /* 0x0000000525057287 */ /* 0x000fe4000c000000 */
[----:B------:R-:W-:-:S02]  /*2100*/  @UP3 USHF.R.U32.HI UR8, URZ, UR11, UR18 ;  /* 0x0000000bff083299 */ /* 0x000fc40008011612 */
[----:B------:R-:W-:Y:S02]  /*2110*/  UIMAD UR9, UR21, UR7, URZ ;  /* 0x00000007150972a4 */ /* 0x000fe4000f8e02ff */
[----:B------:R-:W-:Y:S02]  /*2120*/  USEL UR7, UR38, UR25, !UP2 ;  /* 0x0000001926077287 */ /* 0x000fe4000d000000 */
[----:B------:R-:W-:Y:S02]  /*2130*/  UIMAD UR12, UR21, UR8, URZ ;  /* 0x00000008150c72a4 */ /* 0x000fe4000f8e02ff */
[----:B------:R-:W-:Y:S02]  /*2140*/  UISETP.GE.AND UP0, UPT, UR5, UR9, UPT ;  /* 0x000000090500728c */ /* 0x000fe4000bf06270 */
[----:B------:R-:W-:Y:S02]  /*2150*/  UIMAD.WIDE.U32 UR16, UR5, UR10, URZ ;  /* 0x0000000a051072a5 */ /* 0x000fe4000f8e00ff */
[----:B------:R-:W-:-:S02]  /*2160*/  UISETP.GE.OR UP0, UPT, UR7, UR12, UP0 ;  /* 0x0000000c0700728c */ /* 0x000fc40008706670 */
        /* <DEDUP_REMOVED lines=19> */
.L_x_33:
[----:B------:R-:W2:Y:S02]  /*22a0*/  LDCU UR5, c[0x0][0xb30] ;  /* 0x00016600ff0577ac */ /* 0x000ea40008000800 */
[----:B--2---:R-:W-:-:S09]  /*22b0*/  UISETP.NE.AND UP0, UPT, UR5, 0x1, UPT ;  /* 0x000000010500788c */ /* 0x004fd2000bf05270 */
[----:B------:R-:W-:Y:S05]  /*22c0*/  BRA.U UP0, `(.L_x_34) ;  /* 0x0000000100447547 */ /* 0x000fea000b800000 */
[----:B------:R-:W2:Y:S01]  /*22d0*/  LDCU.128 UR16, c[0x0][0xb10] ;  /* 0x00016200ff1077ac */ /* 0x000ea20008000c00 */
[----:B------:R-:W3:Y:S01]  /*22e0*/  LDCU UR12, c[0x0][0xb0c] ;  /* 0x00016180ff0c77ac */ /* 0x000ee20008000800 */
[----:B------:R-:W4:Y:S01]  /*22f0*/  LDCU UR13, c[0x0][0xb20] ;  /* 0x00016400ff0d77ac */ /* 0x000f220008000800 */
[----:B--2---:R-:W-:Y:S02]  /*2300*/  UIMAD.WIDE.U32 UR10, UR38, UR16, URZ ;  /* 0x00000010260a72a5 */ /* 0x004fe4000f8e00ff */
[----:B------:R-:W-:Y:S02]  /*2310*/  UIMAD.WIDE.U32 UR8, UR37, UR19, URZ ;  /* 0x00000013250872a5 */ /* 0x000fe4000f8e00ff */
[----:B---3--:R-:W-:Y:S02]  /*2320*/  UISETP.NE.AND UP2, UPT, UR12, 0x1, UPT ;  /* 0x000000010c00788c */ /* 0x008fe4000bf45270 */
[----:B------:R-:W-:Y:S01]  /*2330*/  UISETP.NE.AND UP0, UPT, UR18, 0x1, UPT ;  /* 0x000000011200788c */ /* 0x000fe2000bf05270 */
[----:B------:R-:W-:-:S02]  /*2340*/  UMOV UR7, UR11 ;  /* 0x0000000b00077c82 */ /* 0x000fc40008000000 */
[----:B------:R-:W-:Y:S01]  /*2350*/  UMOV UR5, UR9 ;  /* 0x0000000900057c82 */ /* 0x000fe20008000000 */
[----:B------:R-:W-:Y:S02]  /*2360*/  USHF.R.U32.HI UR7, URZ, UR17, UR7 ;  /* 0x00000011ff077299 */ /* 0x000fe40008011607 */
[----:B----4-:R-:W-:Y:S02]  /*2370*/  USHF.R.U32.HI UR5, URZ, UR13, UR5 ;  /* 0x0000000dff057299 */ /* 0x010fe40008011605 */
[----:B------:R-:W-:Y:S02]  /*2380*/  USEL UR7, UR38, UR7, !UP2 ;  /* 0x0000000726077287 */ /* 0x000fe4000d000000 */
[----:B------:R-:W-:-:S04]  /*2390*/  USEL UR5, UR37, UR5, !UP0 ;  /* 0x0000000525057287 */ /* 0x000fc8000c000000 */
[----:B------:R-:W-:Y:S02]  /*23a0*/  UIADD3 UR8, UPT, UPT, UR7, -UR5, URZ ;  /* 0x8000000507087290 */ /* 0x000fe4000fffe0ff */
[----:B------:R-:W-:Y:S02]  /*23b0*/  UIADD3 UR5, UPT, UPT, -UR7, UR5, URZ ;  /* 0x0000000507057290 */ /* 0x000fe4000fffe1ff */
[----:B------:R-:W-:Y:S02]  /*23c0*/  UIMAD UR37, UR8, UR18, UR37 ;  /* 0x00000012082572a4 */ /* 0x000fe4000f8e0225 */
[----:B------:R-:W-:-:S12]  /*23d0*/  UIMAD UR38, UR5, UR12, UR38 ;  /* 0x0000000c052672a4 */ /* 0x000fd8000f8e0226 */
.L_x_34:
[----:B------:R-:W-:Y:S01]  /*23e0*/  VIADD R11, R11, 0x1 ;  /* 0x000000010b0b7836 */ /* 0x000fe20000000000 */
[----:B------:R-:W-:Y:S01]  /*23f0*/  PLOP3.LUT P1, PT, PT, PT, PT, 0x80, 0x8 ;  /* 0x000000000008781c */ /* 0x000fe20003f2f070 */
[----:B------:R-:W-:Y:S02]  /*2400*/  UIADD3 UR46, UPT, UPT, UR38, UR61, URZ ;  /* 0x0000003d262e7290 */ /* 0x000fe4000fffe0ff */
[----:B------:R-:W-:Y:S01]  /*2410*/  UIADD3 UR47, UPT, UPT, UR37, UR60, URZ ;  /* 0x0000003c252f7290 */ /* 0x000fe2000fffe0ff */
[----:B------:R-:W-:-:S04]  /*2420*/  ISETP.NE.AND P0, PT, R11, 0x2, PT ;  /* 0x000000020b00780c */ /* 0x000fc80003f05270 */
[----:B-1----:R-:W-:Y:S02]  /*2430*/  SEL R0, RZ, 0x1, P0 ;  /* 0x00000001ff007807 */ /* 0x002fe40000000000 */
[----:B------:R-:W-:Y:S02]  /*2440*/  SEL R11, R11, RZ, P0 ;  /* 0x000000ff0b0b7207 */ /* 0x000fe40000000000 */
[----:B------:R-:W-:Y:S01]  /*2450*/  LOP3.LUT R10, R10, R0, RZ, 0x3c, !PT ;  /* 0x000000000a0a7212 */ /* 0x000fe200078e3cff */
[----:B------:R-:W-:Y:S06]  /*2460*/  BRA.U UP1, `(.L_x_35) ;  /* 0xfffffff1016c7547 */ /* 0x000fec000b83ffff */
[----:B------:R-:W-:Y:S01]  /*2470*/  UIADD3 UR7, UPT, UPT, UR4, 0x20, URZ ;  /* 0x0000002004077890 */ /* 0x000fe2000fffe0ff */
[----:B------:R-:W-:-:S03]  /*2480*/  SHF.L.U32 R2, R12, 0x1f, RZ ;  /* 0x0000001f0c027819 */ /* 0x000fc600000006ff */
[----:B------:R-:W-:-:S09]  /*2490*/  ULEA UR4, UR6, UR7, 0x3 ;  /* 0x0000000706047291 */ /* 0x000fd2000f8e18ff */
[----:B------:R-:W1:Y:S02]  /*24a0*/  SYNCS.PHASECHK.TRANS64.TRYWAIT P0, [UR4], R2 ;  /* 0x00000002ff0075a7 */ /* 0x000e640008001104 */
[----:B-1----:R-:W-:Y:S05]  /*24b0*/  @!P0 BRA `(.L_x_36) ;  /* 0x0000006800608947 */ /* 0x002fea0003800000 */
.L_x_113:
[----:B------:R-:W-:-:S04]  /*24c0*/  UIADD3 UR4, UPT, UPT, UR6, 0x1, URZ ;  /* 0x0000000106047890 */ /* 0x000fc8000fffe0ff */
[----:B------:R-:W-:-:S04]  /*24d0*/  UISETP.NE.AND UP0, UPT, UR4, 0x4, UPT ;  /* 0x000000040400788c */ /* 0x000fc8000bf05270 */
[----:B------:R-:W-:Y:S02]  /*24e0*/  USEL UR6, URZ, 0x1, UP0 ;  /* 0x00000001ff067887 */ /* 0x000fe40008000000 */
[----:B------:R-:W-:-:S04]  /*24f0*/  USEL UR4, UR4, URZ, UP0 ;  /* 0x000000ff04047287 */ /* 0x000fc80008000000 */
[----:B------:R-:W-:Y:S01]  /*2500*/  ULEA UR5, UR4, UR7, 0x3 ;  /* 0x0000000704057291 */ /* 0x000fe2000f8e18ff */
[----:B-1----:R-:W-:-:S04]  /*2510*/  LOP3.LUT R2, R12, UR6, RZ, 0x3c, !PT ;  /* 0x000000060c027c12 */ /* 0x002fc8000f8e3cff */
[----:B------:R-:W-:-:S04]  /*2520*/  SHF.L.U32 R3, R2, 0x1f, RZ ;  /* 0x0000001f02037819 */ /* 0x000fc800000006ff */
[----:B------:R-:W1:Y:S02]  /*2530*/  SYNCS.PHASECHK.TRANS64.TRYWAIT P0, [UR5], R3 ;  /* 0x00000003ff0075a7 */ /* 0x000e640008001105 */
[----:B-1----:R-:W-:Y:S05]  /*2540*/  @!P0 BRA `(.L_x_37) ;  /* 0x0000006800548947 */ /* 0x002fea0003800000 */
.L_x_115:
[----:B------:R-:W-:-:S04]  /*2550*/  UIADD3 UR4, UPT, UPT, UR4, 0x1, URZ ;  /* 0x0000000104047890 */ /* 0x000fc8000fffe0ff */
[----:B------:R-:W-:-:S04]  /*2560*/  UISETP.NE.AND UP0, UPT, UR4, 0x4, UPT ;  /* 0x000000040400788c */ /* 0x000fc8000bf05270 */
[----:B------:R-:W-:Y:S02]  /*2570*/  USEL UR6, URZ, 0x1, UP0 ;  /* 0x00000001ff067887 */ /* 0x000fe40008000000 */
[----:B------:R-:W-:-:S04]  /*2580*/  USEL UR4, UR4, URZ, UP0 ;  /* 0x000000ff04047287 */ /* 0x000fc80008000000 */
[----:B------:R-:W-:Y:S01]  /*2590*/  ULEA UR5, UR4, UR7, 0x3 ;  /* 0x0000000704057291 */ /* 0x000fe2000f8e18ff */
[----:B------:R-:W-:-:S04]  /*25a0*/  LOP3.LUT R2, R2, UR6, RZ, 0x3c, !PT ;  /* 0x0000000602027c12 */ /* 0x000fc8000f8e3cff */
[----:B-1----:R-:W-:-:S04]  /*25b0*/  SHF.L.U32 R3, R2, 0x1f, RZ ;  /* 0x0000001f02037819 */ /* 0x002fc800000006ff */
[----:B------:R-:W1:Y:S02]  /*25c0*/  SYNCS.PHASECHK.TRANS64.TRYWAIT P0, [UR5], R3 ;  /* 0x00000003ff0075a7 */ /* 0x000e640008001105 */
[----:B-1----:R-:W-:Y:S05]  /*25d0*/  @!P0 BRA `(.L_x_38) ;  /* 0x0000006800488947 */ /* 0x002fea0003800000 */
.L_x_117:
[----:B------:R-:W-:-:S04]  /*25e0*/  UIADD3 UR4, UPT, UPT, UR4, 0x1, URZ ;  /* 0x0000000104047890 */ /* 0x000fc8000fffe0ff */
[----:B------:R-:W-:-:S04]  /*25f0*/  UISETP.NE.AND UP0, UPT, UR4, 0x4, UPT ;  /* 0x000000040400788c */ /* 0x000fc8000bf05270 */
[----:B------:R-:W-:Y:S02]  /*2600*/  USEL UR5, URZ, 0x1, UP0 ;  /* 0x00000001ff057887 */ /* 0x000fe40008000000 */
[----:B------:R-:W-:-:S04]  /*2610*/  USEL UR4, UR4, URZ, UP0 ;  /* 0x000000ff04047287 */ /* 0x000fc80008000000 */
[----:B------:R-:W-:Y:S01]  /*2620*/  ULEA UR4, UR4, UR7, 0x3 ;  /* 0x0000000704047291 */ /* 0x000fe2000f8e18ff */
[----:B------:R-:W-:-:S04]  /*2630*/  LOP3.LUT R2, R2, UR5, RZ, 0x3c, !PT ;  /* 0x0000000502027c12 */ /* 0x000fc8000f8e3cff */
[----:B------:R-:W-:Y:S01]  /*2640*/  SHF.L.U32 R2, R2, 0x1f, RZ ;  /* 0x0000001f02027819 */ /* 0x000fe200000006ff */
[----:B-1----:R-:W-:-:S07]  /*2650*/  IMAD.U32 R0, RZ, RZ, UR4 ;  /* 0x00000004ff007e24 */ /* 0x002fce000f8e00ff */
.L_x_39:
[----:B-1----:R1:W2:Y:S02]  /*2660*/  SYNCS.PHASECHK.TRANS64.TRYWAIT P0, [R0+URZ], R2 ;  /* 0x00000002000075a7 */ /* 0x0022a400080011ff */
[----:B--2---:R-:W-:Y:S05]  /*2670*/  @!P0 NANOSLEEP.SYNCS 0x989680 ;  /* 0x009896800000895d */ /* 0x004fea0003900000 */
[----:B------:R-:W2:Y:S02]  /*2680*/  @!P0 SYNCS.PHASECHK.TRANS64 P0, [R0+URZ], R2 ;  /* 0x00000002000085a7 */ /* 0x000ea400080010ff */
[----:B--2---:R-:W-:Y:S05]  /*2690*/  @P0 EXIT ;  /* 0x000000000000094d */ /* 0x004fea0003800000 */
[----:B------:R-:W-:Y:S05]  /*26a0*/  BRA `(.L_x_39) ;  /* 0xfffffffc00ec7947 */ /* 0x000fea000383ffff */
.L_x_17:
[----:B------:R-:W-:-:S04]  /*26b0*/  UISETP.NE.AND UP0, UPT, UR15, URZ, UPT ;  /* 0x000000ff0f00728c */ /* 0x000fc8000bf05270 */
[----:B------:R-:W-:-:S09]  /*26c0*/  UISETP.NE.OR UP0, UPT, UR18, 0x1, UP0 ;  /* 0x000000011200788c */ /* 0x000fd20008705670 */
[----:B------:R-:W-:Y:S05]  /*26d0*/  BRA.U UP0, `(.L_x_40) ;  /* 0x0000000500487547 */ /* 0x000fea000b800000 */
[----:B------:R-:W-:Y:S01]  /*26e0*/  ISETP.NE.AND P2, PT, R0, RZ, PT ;  /* 0x000000ff0000720c */ /* 0x000fe20003f45270 */
[----:B------:R-:W-:Y:S01]  /*26f0*/  IMAD.MOV.U32 R12, RZ, RZ, 0x1 ;  /* 0x00000001ff0c7424 */ /* 0x000fe200078e00ff */
[----:B------:R-:W-:Y:S02]  /*2700*/  CS2R R10, SRZ ;  /* 0x00000000000a7805 */ /* 0x000fe4000001ff00 */
[----:B------:R-:W-:Y:S01]  /*2710*/  CS2R R8, SRZ ;  /* 0x0000000000087805 */ /* 0x000fe2000001ff00 */
[----:B------:R-:W-:Y:S01]  /*2720*/  UMOV UR4, 0x400 ;  /* 0x0000040000047882 */ /* 0x000fe20000000000 */
[----:B------:R-:W-:Y:S01]  /*2730*/  UMOV UR5, URZ ;  /* 0x000000ff00057c82 */ /* 0x000fe20008000000 */
[----:B------:R-:W-:-:S12]  /*2740*/  ULEA UR15, UR15, UR4, 0x18 ;  /* 0x000000040f0f7291 */ /* 0x000fd8000f8ec0ff */
.L_x_44:
[----:B------:R-:W-:Y:S02]  /*2750*/  LEA R2, R8, UR15, 0x3 ;  /* 0x0000000f08027c11 */ /* 0x000fe4000f8e18ff */
[----:B------:R-:W-:-:S03]  /*2760*/  SHF.L.U32 R4, R9, 0x1f, RZ ;  /* 0x0000001f09047819 */ /* 0x000fc600000006ff */
[----:B------:R-:W-:Y:S01]  /*2770*/  VIADD R5, R2, 0xe0 ;  /* 0x000000e002057836 */ /* 0x000fe20000000000 */
[----:B------:R-:W2:Y:S02]  /*2780*/  SYNCS.PHASECHK.TRANS64.TRYWAIT P0, [R2+URZ+0xd0], R4 ;  /* 0x0000d004020075a7 */ /* 0x000ea400080011ff */
[----:B--2---:R-:W-:Y:S05]  /*2790*/  @!P0 BRA `(.L_x_41) ;  /* 0x0000006400f08947 */ /* 0x004fea0003800000 */
.L_x_118:
[----:B------:R-:W-:Y:S01]  /*27a0*/  ULEA UR4, UR5, UR15, 0x3 ;  /* 0x0000000f05047291 */ /* 0x000fe2000f8e18ff */
[----:B--2---:R-:W-:Y:S01]  /*27b0*/  PRMT R2, RZ, 0x654, R5 ;  /* 0x00000654ff027816 */ /* 0x004fe20000000005 */
[----:B------:R-:W-:Y:S01]  /*27c0*/  @!P2 IMAD.MOV.U32 R4, RZ, RZ, 0x10 ;  /* 0x00000010ff04a424 */ /* 0x000fe200078e00ff */
[----:B------:R-:W-:Y:S01]  /*27d0*/  SHF.L.U32 R5, R12, 0x1f, RZ ;  /* 0x0000001f0c057819 */ /* 0x000fe200000006ff */
[----:B------:R-:W-:Y:S01]  /*27e0*/  UIADD3 UR6, UPT, UPT, UR4, 0x70, URZ ;  /* 0x0000007004067890 */ /* 0x000fe2000fffe0ff */
[----:B------:R2:W-:Y:S05]  /*27f0*/  SYNCS.ARRIVE.TRANS64.RED.A1T0 RZ, [R2+URZ], RZ ;  /* 0x000000ff02ff79a7 */ /* 0x0005ea00081004ff */
[----:B------:R-:W-:Y:S01]  /*2800*/  IMAD.U32 R6, RZ, RZ, UR6 ;  /* 0x00000006ff067e24 */ /* 0x000fe2000f8e00ff */
[----:B------:R-:W3:Y:S04]  /*2810*/  SYNCS.PHASECHK.TRANS64.TRYWAIT P0, [UR4+0x80], R5 ;  /* 0x00008005ff0075a7 */ /* 0x000ee80008001104 */
[----:B------:R-:W-:Y:S01]  /*2820*/  PRMT R6, R0, 0x654, R6 ;  /* 0x0000065400067816 */ /* 0x000fe20000000006 */
[----:B--23--:R-:W-:Y:S06]  /*2830*/  @!P0 BRA `(.L_x_42) ;  /* 0x0000006400dc8947 */ /* 0x00cfec0003800000 */
.L_x_120:
[----:B------:R-:W-:Y:S01]  /*2840*/  ULEA UR6, UR5, UR15, 0x4 ;  /* 0x0000000f05067291 */ /* 0x000fe2000f8e20ff */
[----:B------:R-:W-:Y:S01]  /*2850*/  SEL R3, R6, R3, !P2 ;  /* 0x0000000306037207 */ /* 0x000fe20005000000 */
[----:B------:R-:W-:Y:S01]  /*2860*/  UIADD3 UR7, UPT, UPT, UR4, 0x70, URZ ;  /* 0x0000007004077890 */ /* 0x000fe2000fffe0ff */
[----:B--2---:R-:W-:Y:S01]  /*2870*/  LEA R2, R11, UR15, 0x3 ;  /* 0x0000000f0b027c11 */ /* 0x004fe2000f8e18ff */
[----:B------:R-:W-:Y:S01]  /*2880*/  UIADD3 UR6, UPT, UPT, UR6, 0x100, URZ ;  /* 0x0000010006067890 */ /* 0x000fe2000fffe0ff */
[----:B------:R2:W-:Y:S01]  /*2890*/  @!P2 SYNCS.ARRIVE.TRANS64.RED RZ, [R3+URZ], R4 ;  /* 0x0000000403ffa9a7 */ /* 0x0005e200080004ff */
[----:B------:R-:W-:Y:S01]  /*28a0*/  UIADD3 UR4, UPT, UPT, UR5, 0x1, URZ ;  /* 0x0000000105047890 */ /* 0x000fe2000fffe0ff */
[----:B------:R-:W-:-:S03]  /*28b0*/  VIADD R8, R8, 0x1 ;  /* 0x0000000108087836 */ /* 0x000fc60000000000 */
[----:B------:R-:W-:Y:S02]  /*28c0*/  UISETP.NE.AND UP0, UPT, UR4, 0x2, UPT ;  /* 0x000000020400788c */ /* 0x000fe4000bf05270 */
[----:B------:R-:W-:Y:S01]  /*28d0*/  ISETP.NE.AND P0, PT, R8, 0x2, PT ;  /* 0x000000020800780c */ /* 0x000fe20003f05270 */
[----:B------:R-:W-:Y:S06]  /*28e0*/  UGETNEXTWORKID.BROADCAST [UR6], [UR7] ;  /* 0x00000000060073ca */ /* 0x000fec0008000100 */
[----:B------:R-:W-:Y:S02]  /*28f0*/  USEL UR6, URZ, 0x1, UP0 ;  /* 0x00000001ff067887 */ /* 0x000fe40008000000 */
[----:B------:R-:W-:-:S04]  /*2900*/  USEL UR5, UR4, URZ, UP0 ;  /* 0x000000ff04057287 */ /* 0x000fc80008000000 */
[----:B------:R-:W-:Y:S02]  /*2910*/  LOP3.LUT R12, R12, UR6, RZ, 0x3c, !PT ;  /* 0x000000060c0c7c12 */ /* 0x000fe4000f8e3cff */
[----:B--2---:R-:W-:-:S04]  /*2920*/  SHF.L.U32 R4, R10, 0x1f, RZ ;  /* 0x0000001f0a047819 */ /* 0x004fc800000006ff */
[----:B------:R-:W2:Y:S02]  /*2930*/  SYNCS.PHASECHK.TRANS64.TRYWAIT P1, [R2+URZ+0x70], R4 ;  /* 0x00007004020075a7 */ /* 0x000ea400080211ff */
[----:B--2---:R-:W-:Y:S05]  /*2940*/  @!P1 BRA `(.L_x_43) ;  /* 0x0000006400b09947 */ /* 0x004fea0003800000 */
.L_x_121:
[C---:B--2---:R-:W-:Y:S01]  /*2950*/  LEA R4, R11.reuse, UR15, 0x4 ;  /* 0x0000000f0b047c11 */ /* 0x044fe2000f8e20ff */
[----:B------:R-:W-:Y:S01]  /*2960*/  VIADD R2, R2, 0x80 ;  /* 0x0000008002027836 */ /* 0x000fe20000000000 */
[----:B------:R-:W-:Y:S01]  /*2970*/  SEL R8, R8, RZ, P0 ;  /* 0x000000ff08087207 */ /* 0x000fe20000000000 */
[----:B------:R-:W-:-:S03]  /*2980*/  VIADD R11, R11, 0x1 ;  /* 0x000000010b0b7836 */ /* 0x000fc60000000000 */
[----:B------:R-:W2:Y:S01]  /*2990*/  LDS.128 R4, [R4+0x100] ;  /* 0x0001000004047984 */ /* 0x000ea20000000c00 */
[----:B------:R-:W-:Y:S02]  /*29a0*/  PRMT R2, RZ, 0x654, R2 ;  /* 0x00000654ff027816 */ /* 0x000fe40000000002 */
[C---:B------:R-:W-:Y:S01]  /*29b0*/  ISETP.NE.AND P1, PT, R11.reuse, 0x2, PT ;  /* 0x000000020b00780c */ /* 0x040fe20003f25270 */
[----:B------:R-:W-:Y:S01]  /*29c0*/  @!PT LDS RZ, [RZ] ;  /* 0x00000000fffff984 */ /* 0x000fe20000000800 */
[----:B------:R-:W-:Y:S01]  /*29d0*/  @!PT LDS RZ, [RZ] ;  /* 0x00000000fffff984 */ /* 0x000fe20000000800 */
[----:B------:R-:W-:Y:S01]  /*29e0*/  @!PT LDS RZ, [RZ] ;  /* 0x00000000fffff984 */ /* 0x000fe20000000800 */
[----:B------:R-:W-:Y:S01]  /*29f0*/  @!PT LDS RZ, [RZ] ;  /* 0x00000000fffff984 */ /* 0x000fe20000000800 */
[----:B------:R3:W-:Y:S06]  /*2a00*/  MEMBAR.ALL.CTA ;  /* 0x0000000000007992 */ /* 0x0007ec0000008000 */
[----:B---3--:R-:W3:Y:S01]  /*2a10*/  FENCE.VIEW.ASYNC.S ;  /* 0x00000000000073c6 */ /* 0x008ee20000000000 */
[----:B------:R-:W-:Y:S01]  /*2a20*/  SEL R11, R11, RZ, P1 ;  /* 0x000000ff0b0b7207 */ /* 0x000fe20000800000 */
[----:B---3--:R3:W-:Y:S01]  /*2a30*/  SYNCS.ARRIVE.TRANS64.RED.A1T0 RZ, [R2+URZ], RZ ;  /* 0x000000ff02ff79a7 */ /* 0x0087e200081004ff */
[----:B--2---:R-:W-:-:S02]  /*2a40*/  LOP3.LUT P3, RZ, R6, 0x1, RZ, 0xc0, !PT ;  /* 0x0000000106ff7812 */ /* 0x004fc4000786c0ff */
[----:B------:R-:W-:-:S04]  /*2a50*/  SEL R4, RZ, 0x1, P1 ;  /* 0x00000001ff047807 */ /* 0x000fc80000800000 */
[----:B------:R-:W-:Y:S02]  /*2a60*/  LOP3.LUT R10, R10, R4, RZ, 0x3c, !PT ;  /* 0x000000040a0a7212 */ /* 0x000fe400078e3cff */
[----:B---3--:R-:W-:-:S04]  /*2a70*/  SEL R2, RZ, 0x1, P0 ;  /* 0x00000001ff027807 */ /* 0x008fc80000000000 */
[----:B------:R-:W-:Y:S01]  /*2a80*/  LOP3.LUT R9, R9, R2, RZ, 0x3c, !PT ;  /* 0x0000000209097212 */ /* 0x000fe200078e3cff */
[----:B------:R-:W-:Y:S06]  /*2a90*/  @P3 BRA `(.L_x_44) ;  /* 0xfffffffc002c3947 */ /* 0x000fec000383ffff */
[----:B------:R-:W-:Y:S01]  /*2aa0*/  ULEA UR4, UR5, UR15, 0x3 ;  /* 0x0000000f05047291 */ /* 0x000fe2000f8e18ff */
[----:B------:R-:W-:-:S08]  /*2ab0*/  SHF.L.U32 R2, R12, 0x1f, RZ ;  /* 0x0000001f0c027819 */ /* 0x000fd000000006ff */
[----:B------:R-:W2:Y:S02]  /*2ac0*/  SYNCS.PHASECHK.TRANS64 P0, [UR4+0x80], R2 ;  /* 0x00008002ff0075a7 */ /* 0x000ea40008001004 */
[----:B--2---:R-:W-:Y:S05]  /*2ad0*/  @P0 BRA `(.L_x_45) ;  /* 0x0000000000080947 */ /* 0x004fea0003800000 */
[----:B------:R-:W2:Y:S02]  /*2ae0*/  SYNCS.PHASECHK.TRANS64.TRYWAIT P0, [UR4+0x80], R2 ;  /* 0x00008002ff0075a7 */ /* 0x000ea40008001104 */
[----:B--2---:R-:W-:Y:S05]  /*2af0*/  @!P0 BRA `(.L_x_46) ;  /* 0x0000006400588947 */ /* 0x004fea0003800000 */
.L_x_45:
[----:B------:R-:W-:-:S04]  /*2b00*/  UIADD3 UR6, UPT, UPT, UR5, 0x1, URZ ;  /* 0x0000000105067890 */ /* 0x000fc8000fffe0ff */
[----:B------:R-:W-:-:S04]  /*2b10*/  UISETP.NE.AND UP0, UPT, UR6, 0x2, UPT ;  /* 0x000000020600788c */ /* 0x000fc8000bf05270 */
[----:B------:R-:W-:Y:S02]  /*2b20*/  USEL UR7, URZ, 0x1, UP0 ;  /* 0x00000001ff077887 */ /* 0x000fe40008000000 */
[----:B------:R-:W-:-:S04]  /*2b30*/  USEL UR6, UR6, URZ, UP0 ;  /* 0x000000ff06067287 */ /* 0x000fc80008000000 */
[----:B------:R-:W-:Y:S01]  /*2b40*/  ULEA UR6, UR6, UR15, 0x3 ;  /* 0x0000000f06067291 */ /* 0x000fe2000f8e18ff */
[----:B--2---:R-:W-:-:S04]  /*2b50*/  LOP3.LUT R2, R12, UR7, RZ, 0x3c, !PT ;  /* 0x000000070c027c12 */ /* 0x004fc8000f8e3cff */
[----:B------:R-:W-:-:S04]  /*2b60*/  SHF.L.U32 R0, R2, 0x1f, RZ ;  /* 0x0000001f02007819 */ /* 0x000fc800000006ff */
[----:B------:R-:W2:Y:S02]  /*2b70*/  SYNCS.PHASECHK.TRANS64 P0, [UR6+0x80], R0 ;  /* 0x00008000ff0075a7 */ /* 0x000ea40008001006 */
[----:B-12---:R-:W-:Y:S05]  /*2b80*/  @P0 EXIT ;  /* 0x000000000000094d */ /* 0x006fea0003800000 */
[----:B------:R-:W-:Y:S02]  /*2b90*/  SHF.L.U32 R2, R2, 0x1f, RZ ;  /* 0x0000001f02027819 */ /* 0x000fe400000006ff */
[----:B------:R-:W-:-:S07]  /*2ba0*/  MOV R0, UR6 ;  /* 0x0000000600007c02 */ /* 0x000fce0008000f00 */
.L_x_47:
[----:B-1----:R1:W2:Y:S02]  /*2bb0*/  SYNCS.PHASECHK.TRANS64.TRYWAIT P0, [R0+URZ+0x80], R2 ;  /* 0x00008002000075a7 */ /* 0x0022a400080011ff */
[----:B--2---:R-:W-:Y:S05]  /*2bc0*/  @!P0 NANOSLEEP.SYNCS 0x989680 ;  /* 0x009896800000895d */ /* 0x004fea0003900000 */
[----:B------:R-:W2:Y:S02]  /*2bd0*/  @!P0 SYNCS.PHASECHK.TRANS64 P0, [R0+URZ+0x80], R2 ;  /* 0x00008002000085a7 */ /* 0x000ea400080010ff */
[----:B--2---:R-:W-:Y:S05]  /*2be0*/  @P0 EXIT ;  /* 0x000000000000094d */ /* 0x004fea0003800000 */
[----:B------:R-:W-:Y:S05]  /*2bf0*/  BRA `(.L_x_47) ;  /* 0xfffffffc00ec7947 */ /* 0x000fea000383ffff */
.L_x_40:
[----:B------:R-:W-:-:S09]  /*2c00*/  UISETP.NE.AND UP0, UPT, UR18, URZ, UPT ;  /* 0x000000ff1200728c */ /* 0x000fd2000bf05270 */
[----:B------:R-:W-:Y:S05]  /*2c10*/  BRA.U UP0, `(.L_x_48) ;  /* 0x0000000d00c87547 */ /* 0x000fea000b800000 */
[----:B------:R-:W-:Y:S01]  /*2c20*/  UMOV UR4, 0x40 ;  /* 0x0000004000047882 */ /* 0x000fe20000000000 */
[----:B------:R-:W-:Y:S01]  /*2c30*/  NOP ;  /* 0x0000000000007918 */ /* 0x000fe20000000000 */
[----:B------:R-:W-:-:S03]  /*2c40*/  ULEA UR5, UR15, UR4, 0x18 ;  /* 0x000000040f057291 */ /* 0x000fc6000f8ec0ff */
[----:B------:R-:W-:Y:S02]  /*2c50*/  UMOV UR4, 0x400 ;  /* 0x0000040000047882 */ /* 0x000fe40000000000 */
[----:B------:R-:W-:-:S04]  /*2c60*/  ULEA UR15, UR15, UR4, 0x18 ;  /* 0x000000040f0f7291 */ /* 0x000fc8000f8ec0ff */
[----:B------:R-:W2:Y:S02]  /*2c70*/  LDS.U8 R0, [UR5+0x1c] ;  /* 0x00001c05ff007984 */ /* 0x000ea40008000000 */
[----:B--2---:R-:W-:-:S13]  /*2c80*/  ISETP.NE.AND P0, PT, R0, RZ, PT ;  /* 0x000000ff0000720c */ /* 0x004fda0003f05270 */
[----:B------:R-:W-:Y:S05]  /*2c90*/  @P0 BRA `(.L_x_49) ;  /* 0x0000000000580947 */ /* 0x000fea0003800000 */
[----:B------:R-:W-:-:S13]  /*2ca0*/  ELECT P0, URZ, PT ;  /* 0x0000000000ff782f */ /* 0x000fda0003800000 */
[----:B------:R-:W-:Y:S05]  /*2cb0*/  @!P0 BRA `(.L_x_50) ;  /* 0x0000000000608947 */ /* 0x000fea0003800000 */
[----:B------:R-:W-:Y:S01]  /*2cc0*/  UMOV UR4, 0x10 ;  /* 0x0000001000047882 */ /* 0x000fe20000000000 */
[----:B------:R-:W-:Y:S01]  /*2cd0*/  HFMA2 R0, -RZ, RZ, 0, 5.9604644775390625e-08 ;  /* 0x00000001ff007431 */ /* 0x000fe200000001ff */
[----:B------:R-:W-:-:S03]  /*2ce0*/  MOV R2, 0xffff ;  /* 0x0000ffff00027802 */ /* 0x000fc60000000f00 */
[----:B------:R-:W-:Y:S04]  /*2cf0*/  DEPBAR.LE SB2, 0x36 ;  /* 0x0000ad800000791a */ /* 0x000fe80000000000 */
[----:B------:R-:W2:Y:S02]  /*2d00*/  UTCATOMSWS.FIND_AND_SET.ALIGN UP0, UR4, UR4 ;  /* 0x00000004000475e3 */ /* 0x000ea40008000800 */
[----:B--2---:R-:W-:Y:S01]  /*2d10*/  MOV R3, UR4 ;  /* 0x0000000400037c02 */ /* 0x004fe20008000f00 */
[----:B------:R-:W-:Y:S06]  /*2d20*/  BRA.U UP0, `(.L_x_51) ;  /* 0x0000000100187547 */ /* 0x000fec000b800000 */
.L_x_52:
[----:B------:R-:W-:Y:S05]  /*2d30*/  NANOSLEEP 0x64 ;  /* 0x000000640000795d */ /* 0x000fea0003800000 */
[----:B------:R-:W-:-:S05]  /*2d40*/  UMOV UR4, 0x10 ;  /* 0x0000001000047882 */ /* 0x000fca0000000000 */
[----:B------:R-:W-:Y:S04]  /*2d50*/  DEPBAR.LE SB2, 0x36 ;  /* 0x0000ad800000791a */ /* 0x000fe80000000000 */
[----:B------:R-:W2:Y:S02]  /*2d60*/  UTCATOMSWS.FIND_AND_SET.ALIGN UP0, UR4, UR4 ;  /* 0x00000004000475e3 */ /* 0x000ea40008000800 */
[----:B--2---:R-:W-:Y:S01]  /*2d70*/  MOV R3, UR4 ;  /* 0x0000000400037c02 */ /* 0x004fe20008000f00 */
[----:B------:R-:W-:Y:S05]  /*2d80*/  BRA.U !UP0, `(.L_x_52) ;  /* 0xfffffffd08e87547 */ /* 0x000fea000b83ffff */
.L_x_51:
[-C--:B------:R-:W-:Y:S02]  /*2d90*/  SHF.L.U32 R2, R2, R3.reuse, RZ ;  /* 0x0000000302027219 */ /* 0x080fe400000006ff */
[----:B------:R-:W-:Y:S01]  /*2da0*/  SHF.L.U32 R0, R0, R3, RZ ;  /* 0x0000000300007219 */ /* 0x000fe200000006ff */
[----:B------:R-:W-:Y:S02]  /*2db0*/  IMAD.SHL.U32 R3, R3, 0x20, RZ ;  /* 0x0000002003037824 */ /* 0x000fe400078e00ff */
[----:B------:R2:W-:Y:S04]  /*2dc0*/  ATOMS.OR RZ, [UR5+0x14], R2 ;  /* 0x00001402ffff798c */ /* 0x0005e8000b000005 */
[----:B------:R2:W-:Y:S04]  /*2dd0*/  ATOMS.OR RZ, [UR5+0x18], R0 ;  /* 0x00001800ffff798c */ /* 0x0005e8000b000005 */
[----:B------:R2:W-:Y:S01]  /*2de0*/  STS [UR15+0x120], R3 ;  /* 0x00012003ff007988 */ /* 0x0005e2000800080f */
[----:B------:R-:W-:Y:S05]  /*2df0*/  BRA `(.L_x_50) ;  /* 0x0000000000107947 */ /* 0x000fea0003800000 */
.L_x_49:
[----:B------:R-:W-:Y:S02]  /*2e00*/  MOV R0, 0xffffffff ;  /* 0xffffffff00007802 */ /* 0x000fe40000000f00 */
[----:B------:R-:W-:-:S03]  /*2e10*/  MOV R2, 0x2e40 ;  /* 0x00002e4000027802 */ /* 0x000fc60000000f00 */
[----:B------:R2:W-:Y:S04]  /*2e20*/  STS [UR15+0x120], R0 ;  /* 0x00012000ff007988 */ /* 0x0005e8000800080f */
[----:B-12--5:R-:W-:Y:S05]  /*2e30*/  CALL.REL.NOINC `($__internal_1_$__cuda_sm10x_tcgen05_guardrail_trap_phase_invalid_during_alloc) ;  /* 0x0000006400ec7944 */ /* 0x026fea0003c00000 */
.L_x_50:
[----:B------:R-:W-:Y:S05]  /*2e40*/  WARPSYNC.ALL ;  /* 0x0000000000007948 */ /* 0x000fea0003800000 */
[----:B------:R-:W3:Y:S01]  /*2e50*/  S2UR UR4, SR_CgaCtaId ;  /* 0x00000000000479c3 */ /* 0x000ee20000008800 */
[----:B------:R-:W-:Y:S01]  /*2e60*/  UMOV UR27, 0x400 ;  /* 0x00000400001b7882 */ /* 0x000fe20000000000 */
[----:B------:R-:W-:-:S06]  /*2e70*/  NOP ;  /* 0x0000000000007918 */ /* 0x000fcc0000000000 */
[----:B------:R-:W-:Y:S06]  /*2e80*/  BAR.ARV 0x6, 0xa0 ;  /* 0x0182800000007b1d */ /* 0x000fec0000002000 */
[----:B------:R-:W4:Y:S01]  /*2e90*/  LDCU UR6, c[0x0][0x38c] ;  /* 0x00007180ff0677ac */ /* 0x000f220008000800 */
[----:B------:R-:W-:Y:S01]  /*2ea0*/  IMAD.MOV.U32 R11, RZ, RZ, 0x1 ;  /* 0x00000001ff0b7424 */ /* 0x000fe200078e00ff */
[----:B------:R-:W-:Y:S01]  /*2eb0*/  CS2R R8, SRZ ;  /* 0x0000000000087805 */ /* 0x000fe2000001ff00 */
[----:B------:R-:W-:Y:S01]  /*2ec0*/  IMAD.MOV.U32 R10, RZ, RZ, RZ ;  /* 0x000000ffff0a7224 */ /* 0x000fe200078e00ff */
[----:B------:R-:W-:Y:S01]  /*2ed0*/  UMOV UR29, URZ ;  /* 0x000000ff001d7c82 */ /* 0x000fe20008000000 */
[----:B------:R-:W-:Y:S01]  /*2ee0*/  UMOV UR23, URZ ;  /* 0x000000ff00177c82 */ /* 0x000fe20008000000 */
[----:B------:R-:W-:Y:S01]  /*2ef0*/  UMOV UR38, 0x0 ;  /* 0x0000000000267882 */ /* 0x000fe20000000000 */
[----:B------:R-:W-:Y:S01]  /*2f00*/  UMOV UR39, 0x4380490 ;  /* 0x0438049000277882 */ /* 0x000fe20000000000 */
[----:B------:R-:W-:Y:S01]  /*2f10*/  UMOV UR36, 0x0 ;  /* 0x0000000000247882 */ /* 0x000fe20000000000 */
[----:B------:R-:W-:Y:S01]  /*2f20*/  UMOV UR37, 0x4380490 ;  /* 0x0438049000257882 */ /* 0x000fe20000000000 */
[----:B---3--:R-:W-:Y:S01]  /*2f30*/  ULEA UR27, UR4, UR27, 0x18 ;  /* 0x0000001b041b7291 */ /* 0x008fe2000f8ec0ff */
[----:B------:R-:W3:Y:S03]  /*2f40*/  LDCU UR4, c[0x0][0x38c] ;  /* 0x00007180ff0477ac */ /* 0x000ee60008000800 */
[----:B------:R-:W-:-:S02]  /*2f50*/  UIADD3 UR5, UPT, UPT, UR27, 0xe400, URZ ;  /* 0x0000e4001b057890 */ /* 0x000fc4000fffe0ff */
[----:B----4-:R-:W-:-:S03]  /*2f60*/  UISETP.GE.AND UP4, UPT, UR6, 0x1, UPT ;  /* 0x000000010600788c */ /* 0x010fc6000bf86270 */
[----:B--2---:R-:W2:Y:S01]  /*2f70*/  LDS R0, [UR27+0x120] ;  /* 0x0001201bff007984 */ /* 0x004ea20008000800 */
[----:B------:R-:W-:Y:S01]  /*2f80*/  USHF.R.U32.HI UR5, URZ, 0x4, UR5 ;  /* 0x00000004ff057899 */ /* 0x000fe20008011605 */
[----:B------:R-:W-:Y:S01]  /*2f90*/  UMOV UR34, 0x0 ;  /* 0x0000000000227882 */ /* 0x000fe20000000000 */
[----:B------:R-:W-:Y:S02]  /*2fa0*/  UMOV UR35, 0x4380490 ;  /* 0x0438049000237882 */ /* 0x000fe40000000000 */
[----:B------:R-:W-:Y:S01]  /*2fb0*/  ULOP3.LUT UR5, UR5, 0x3fff, URZ, 0xc0, !UPT ;  /* 0x00003fff05057892 */ /* 0x000fe2000f8ec0ff */
[----:B------:R-:W-:Y:S01]  /*2fc0*/  UMOV UR32, 0x0 ;  /* 0x0000000000207882 */ /* 0x000fe20000000000 */
[----:B------:R-:W-:Y:S02]  /*2fd0*/  UMOV UR33, 0x4380490 ;  /* 0x0438049000217882 */ /* 0x000fe40000000000 */
[----:B------:R-:W-:Y:S02]  /*2fe0*/  ULOP3.LUT UR28, UR5, 0x10000, URZ, 0xfc, !UPT ;  /* 0x00010000051c7892 */ /* 0x000fe4000f8efcff */
[----:B---3--:R-:W-:-:S04]  /*2ff0*/  UIADD3 UR4, UPT, UPT, UR4, 0x3f, URZ ;  /* 0x0000003f04047890 */ /* 0x008fc8000fffe0ff */
[----:B------:R-:W-:-:S04]  /*3000*/  USHF.R.S32.HI UR31, URZ, 0x1f, UR4 ;  /* 0x0000001fff1f7899 */ /* 0x000fc80008011404 */
[----:B------:R-:W-:Y:S02]  /*3010*/  ULEA.HI UR31, UR31, UR4, URZ, 0x6 ;  /* 0x000000041f1f7291 */ /* 0x000fe4000f8f30ff */
[----:B------:R-:W-:Y:S02]  /*3020*/  UIADD3 UR4, UPT, UPT, UR27, 0x16400, URZ ;  /* 0x000164001b047890 */ /* 0x000fe4000fffe0ff */
[----:B------:R-:W-:Y:S02]  /*3030*/  USHF.R.S32.HI UR31, URZ, 0x6, UR31 ;  /* 0x00000006ff1f7899 */ /* 0x000fe4000801141f */
[----:B------:R-:W-:Y:S02]  /*3040*/  USHF.R.U32.HI UR4, URZ, 0x4, UR4 ;  /* 0x00000004ff047899 */ /* 0x000fe40008011604 */
[----:B------:R-:W-:Y:S02]  /*3050*/  UISETP.LT.AND UP0, UPT, UR31, 0x1, UPT ;  /* 0x000000011f00788c */ /* 0x000fe4000bf01270 */
[----:B------:R-:W-:-:S02]  /*3060*/  ULOP3.LUT UR4, UR4, 0x3fff, URZ, 0xc0, !UPT ;  /* 0x00003fff04047892 */ /* 0x000fc4000f8ec0ff */
[----:B------:R-:W-:Y:S02]  /*3070*/  USEL UR40, UR31, 0x1, !UP0 ;  /* 0x000000011f287887 */ /* 0x000fe4000c000000 */
[----:B------:R-:W-:Y:S02]  /*3080*/  ULOP3.LUT UR4, UR4, 0x10000, URZ, 0xfc, !UPT ;  /* 0x0001000004047892 */ /* 0x000fe4000f8efcff */
[----:B------:R-:W-:Y:S01]  /*3090*/  UIADD3 UR40, UPT, UPT, -UR40, URZ, URZ ;  /* 0x000000ff28287290 */ /* 0x000fe2000fffe1ff */
[----:B--2---:R-:W-:-:S15]  /*30a0*/  R2UR UR41, R0 ;  /* 0x00000000002972ca */ /* 0x004fde00000e0000 */
.L_x_59:
[----:B------:R-:W-:Y:S02]  /*30b0*/  LEA R0, R10, UR27, 0x3 ;  /* 0x0000001b0a007c11 */ /* 0x000fe4000f8e18ff */
[----:B------:R-:W-:Y:S02]  /*30c0*/  SHF.L.U32 R2, R9, 0x1f, RZ ;  /* 0x0000001f09027819 */ /* 0x000fe400000006ff */
[----:B------:R-:W-:Y:S01]  /*30d0*/  PLOP3.LUT P0, PT, PT, PT, UP4, 0x80, 0x8 ;  /* 0x000000000008781c */ /* 0x000fe20003f0f048 */
[----:B------:R-:W-:Y:S01]  /*30e0*/  VIADD R3, R0, 0x80 ;  /* 0x0000008000037836 */ /* 0x000fe20000000000 */
[----:B--2---:R-:W2:Y:S02]  /*30f0*/  SYNCS.PHASECHK.TRANS64.TRYWAIT P1, [R0+URZ+0x70], R2 ;  /* 0x00007002000075a7 */ /* 0x004ea400080211ff */
[----:B--2---:R-:W-:Y:S09]  /*3100*/  @!P1 BRA `(.L_x_53) ;  /* 0x0000005c00ec9947 */ /* 0x004ff20003800000 */
.L_x_123:
[----:B------:R-:W-:Y:S01]  /*3110*/  LEA R4, R10, UR27, 0x4 ;  /* 0x0000001b0a047c11 */ /* 0x000fe2000f8e20ff */
[----:B------:R-:W-:Y:S01]  /*3120*/  @UP4 ULEA UR5, UR23, UR27, 0x3 ;  /* 0x0000001b17054291 */ /* 0x000fe2000f8e18ff */
[----:B------:R-:W-:Y:S01]  /*3130*/  PLOP3.LUT P1, PT, PT, PT, PT, 0x80, 0x8 ;  /* 0x000000000008781c */ /* 0x000fe20003f2f070 */
[----:B------:R-:W-:Y:S01]  /*3140*/  ULEA UR30, UR29, UR27, 0x3 ;  /* 0x0000001b1d1e7291 */ /* 0x000fe2000f8e18ff */
[----:B------:R-:W-:Y:S02]  /*3150*/  PRMT R3, RZ, 0x654, R3 ;  /* 0x00000654ff037816 */ /* 0x000fe40000000003 */
[----:B------:R-:W3:Y:S01]  /*3160*/  LDS.128 R4, [R4+0x100] ;  /* 0x0001000004047984 */ /* 0x000ee20000000c00 */
[----:B--2---:R-:W-:Y:S02]  /*3170*/  @P0 SHF.L.U32 R2, R8, 0x1f, RZ ;  /* 0x0000001f08020819 */ /* 0x004fe400000006ff */
[----:B------:R-:W-:Y:S01]  /*3180*/  SHF.L.U32 R0, R11, 0x1f, RZ ;  /* 0x0000001f0b007819 */ /* 0x000fe200000006ff */
[----:B------:R-:W-:Y:S01]  /*3190*/  @!PT LDS RZ, [RZ] ;  /* 0x00000000fffff984 */ /* 0x000fe20000000800 */
[----:B------:R-:W-:Y:S01]  /*31a0*/  @!PT LDS RZ, [RZ] ;  /* 0x00000000fffff984 */ /* 0x000fe20000000800 */
[----:B------:R-:W-:Y:S01]  /*31b0*/  @!PT LDS RZ, [RZ] ;  /* 0x00000000fffff984 */ /* 0x000fe20000000800 */
[----:B------:R-:W-:Y:S01]  /*31c0*/  @!PT LDS RZ, [RZ] ;  /* 0x00000000fffff984 */ /* 0x000fe20000000800 */
[----:B------:R2:W-:Y:S06]  /*31d0*/  MEMBAR.ALL.CTA ;  /* 0x0000000000007992 */ /* 0x0005ec0000008000 */
[----:B--2---:R-:W2:Y:S02]  /*31e0*/  FENCE.VIEW.ASYNC.S ;  /* 0x00000000000073c6 */ /* 0x004ea40000000000 */
[----:B--2---:R2:W-:Y:S01]  /*31f0*/  SYNCS.ARRIVE.TRANS64.RED.A1T0 RZ, [R3+URZ], RZ ;  /* 0x000000ff03ff79a7 */ /* 0x0045e200081004ff */
[----:B------:R2:W4:Y:S01]  /*3200*/  @P0 SYNCS.PHASECHK.TRANS64.TRYWAIT P1, [UR5], R2 ;  /* 0x00000002ff0005a7 */ /* 0x0005220008021105 */
[----:B------:R-:W-:-:S04]  /*3210*/  ULEA.HI UR5, UR29, UR29, URZ, 0x1 ;  /* 0x0000001d1d057291 */ /* 0x000fc8000f8f08ff */
[----:B------:R-:W-:Y:S02]  /*3220*/  ULOP3.LUT UR6, UR5, 0xffe, URZ, 0xc0, !UPT ;  /* 0x00000ffe05067892 */ /* 0x000fe4000f8ec0ff */
[----:B------:R-:W-:Y:S02]  /*3230*/  USHF.R.U32.HI UR22, URZ, 0x1, UR5 ;  /* 0x00000001ff167899 */ /* 0x000fe40008011605 */
[----:B------:R-:W-:Y:S02]  /*3240*/  UIADD3 UR5, UPT, UPT, -UR6, UR29, URZ ;  /* 0x0000001d06057290 */ /* 0x000fe4000fffe1ff */
[----:B------:R-:W-:-:S04]  /*3250*/  UIMAD UR22, UR22, 0xe0, UR41 ;  /* 0x000000e0161678a4 */ /* 0x000fc8000f8e0229 */
[----:B------:R-:W-:Y:S01]  /*3260*/  ULEA UR22, UR5, UR22, 0x14 ;  /* 0x0000001605167291 */ /* 0x000fe2000f8ea0ff */
[----:B------:R-:W1:Y:S02]  /*3270*/  SYNCS.PHASECHK.TRANS64.TRYWAIT P0, [UR30+0xb0], R0 ;  /* 0x0000b000ff0075a7 */ /* 0x000e64000800111e */
[----:B-1234-:R-:W-:Y:S09]  /*3280*/  @!P0 BRA `(.L_x_54) ;  /* 0x0000005c00a08947 */ /* 0x01eff20003800000 */
.L_x_125:
[----:B------:R-:W-:Y:S01]  /*3290*/  IADD3 R10, PT, PT, R10, 0x1, RZ ;  /* 0x000000010a0a7810 */ /* 0x000fe20007ffe0ff */
[----:B------:R-:W-:Y:S06]  /*32a0*/  BRA.U !UP4, `(.L_x_55) ;  /* 0x000000010cc07547 */ /* 0x000fec000b800000 */
[----:B------:R-:W-:Y:S01]  /*32b0*/  UPLOP3.LUT UP2, UPT, UPT, UPT, UPT, 0x40, 0x4 ;  /* 0x000000000004789c */ /* 0x000fe20003f4e870 */
[----:B------:R-:W-:Y:S01]  /*32c0*/  UMOV UR25, UR40 ;  /* 0x0000002800197c82 */ /* 0x000fe20008000000 */
[----:B------:R-:W-:Y:S01]  /*32d0*/  UMOV UR24, UR31 ;  /* 0x0000001f00187c82 */ /* 0x000fe20008000000 */
[----:B------:R-:W-:-:S08]  /*32e0*/  UMOV UR5, UR23 ;  /* 0x0000001700057c82 */ /* 0x000fd00008000000 */
.L_x_58:
[----:B------:R-:W-:Y:S02]  /*32f0*/  UIADD3 UR25, UPT, UPT, UR25, 0x1, URZ ;  /* 0x0000000119197890 */ /* 0x000fe4000fffe0ff */
[----:B--2---:R-:W-:Y:S02]  /*3300*/  ULEA UR7, UR5, UR27, 0x3 ;  /* 0x0000001b05077291 */ /* 0x004fe4000f8e18ff */
[----:B------:R-:W-:Y:S01]  /*3310*/  UISETP.NE.AND UP3, UPT, UR25, URZ, UPT ;  /* 0x000000ff1900728c */ /* 0x000fe2000bf65270 */
[----:B---3--:R-:W-:Y:S10]  /*3320*/  @P1 BRA `(.L_x_56) ;  /* 0x00000000000c1947 */ /* 0x008ff40003800000 */
[----:B-1----:R-:W-:Y:S04]  /*3330*/  SHF.L.U32 R2, R8, 0x1f, RZ ;  /* 0x0000001f08027819 */ /* 0x002fe800000006ff */
[----:B------:R-:W1:Y:S02]  /*3340*/  SYNCS.PHASECHK.TRANS64.TRYWAIT P0, [UR7], R2 ;  /* 0x00000002ff0075a7 */ /* 0x000e640008001107 */
[----:B-1----:R-:W-:Y:S05]  /*3350*/  @!P0 BRA `(.L_x_57) ;  /* 0x0000005c00848947 */ /* 0x002fea0003800000 */
.L_x_56:
[----:B------:R-:W-:Y:S01]  /*3360*/  UISETP.NE.AND UP0, UPT, UR24, 0x1, UPT ;  /* 0x000000011800788c */ /* 0x000fe2000bf05270 */
[----:B------:R-:W-:Y:S01]  /*3370*/  PLOP3.LUT P1, PT, PT, PT, PT, 0x80, 0x8 ;  /* 0x000000000008781c */ /* 0x000fe20003f2f070 */
[----:B------:R-:W-:Y:S02]  /*3380*/  UIADD3 UR6, UPT, UPT, UR5, 0x1, URZ ;  /* 0x0000000105067890 */ /* 0x000fe4000fffe0ff */
[----:B------:R-:W-:Y:S02]  /*3390*/  UIADD3 UR26, UPT, UPT, UR7, 0x20, URZ ;  /* 0x00000020071a7890 */ /* 0x000fe4000fffe0ff */
[----:B------:R-:W-:Y:S01]  /*33a0*/  UISETP.NE.AND UP1, UPT, UR6, 0x4, UPT ;  /* 0x000000040600788c */ /* 0x000fe2000bf25270 */
[----:B------:R-:W-:Y:S01]  /*33b0*/  PLOP3.LUT P0, PT, PT, PT, UP0, 0x80, 0x8 ;  /* 0x000000000008781c */ /* 0x000fe20003f0f008 */
[----:B------:R-:W-:Y:S02]  /*33c0*/  UIADD3 UR24, UPT, UPT, UR24, -0x1, URZ ;  /* 0xffffffff18187890 */ /* 0x000fe4000fffe0ff */
[----:B------:R-:W-:Y:S02]  /*33d0*/  USEL UR8, URZ, 0x1, UP1 ;  /* 0x00000001ff087887 */ /* 0x000fe40008800000 */
[----:B------:R-:W-:Y:S01]  /*33e0*/  USEL UR23, UR6, URZ, UP1 ;  /* 0x000000ff06177287 */ /* 0x000fe20008800000 */
[----:B------:R-:W-:Y:S01]  /*33f0*/  UMOV UR7, 0x40004040 ;  /* 0x4000404000077882 */ /* 0x000fe20000000000 */
[----:B------:R-:W-:Y:S02]  /*3400*/  UMOV UR9, 0x40004040 ;  /* 0x4000404000097882 */ /* 0x000fe40000000000 */
[----:B------:R-:W-:Y:S01]  /*3410*/  @UP0 ULEA UR6, UR23, UR27, 0x3 ;  /* 0x0000001b17060291 */ /* 0x000fe2000f8e18ff */
[----:B------:R-:W-:Y:S01]  /*3420*/  LOP3.LUT R8, R8, UR8, RZ, 0x3c, !PT ;  /* 0x0000000808087c12 */ /* 0x000fe2000f8e3cff */
[----:B------:R-:W-:Y:S01]  /*3430*/  ULEA UR8, UR5, UR28, 0x9 ;  /* 0x0000001c05087291 */ /* 0x000fe2000f8e48ff */
[----:B------:R-:W-:Y:S02]  /*3440*/  UMOV UR21, 0x40004040 ;  /* 0x4000404000157882 */ /* 0x000fe40000000000 */
[----:B-1----:R-:W-:Y:S01]  /*3450*/  @P0 SHF.L.U32 R0, R8, 0x1f, RZ ;  /* 0x0000001f08000819 */ /* 0x002fe200000006ff */
[----:B------:R-:W-:Y:S02]  /*3460*/  UIADD3 UR18, UPT, UPT, UR8, 0x2, URZ ;  /* 0x0000000208127890 */ /* 0x000fe4000fffe0ff */
[----:B------:R-:W-:Y:S01]  /*3470*/  UIADD3 UR14, UPT, UPT, UR8, 0x4, URZ ;  /* 0x00000004080e7890 */ /* 0x000fe2000fffe0ff */
[----:B------:R2:W3:Y:S01]  /*3480*/  @P0 SYNCS.PHASECHK.TRANS64.TRYWAIT P1, [UR6], R0 ;  /* 0x00000000ff0005a7 */ /* 0x0004e20008021106 */
[----:B------:R-:W-:Y:S02]  /*3490*/  UIMAD UR6, UR5, 0x700, UR4 ;  /* 0x00000700050678a4 */ /* 0x000fe4000f8e0204 */
[----:B------:R-:W-:Y:S02]  /*34a0*/  UIADD3 UR10, UPT, UPT, UR8, 0x6, URZ ;  /* 0x00000006080a7890 */ /* 0x000fe4000fffe0ff */
[----:B------:R-:W-:Y:S02]  /*34b0*/  UIADD3 UR20, UPT, UPT, UR6, 0x2, URZ ;  /* 0x0000000206147890 */ /* 0x000fe4000fffe0ff */
[----:B------:R-:W-:Y:S02]  /*34c0*/  UIADD3 UR16, UPT, UPT, UR6, 0x4, URZ ;  /* 0x0000000406107890 */ /* 0x000fe4000fffe0ff */
[----:B------:R-:W-:Y:S01]  /*34d0*/  UIADD3 UR12, UPT, UPT, UR6, 0x6, URZ ;  /* 0x00000006060c7890 */ /* 0x000fe2000fffe0ff */
[----:B------:R2:W-:Y:S01]  /*34e0*/  UTCHMMA gdesc[UR8], gdesc[UR6], tmem[UR22], tmem[UR38], idesc[UR39], UP2 ;  /* 0x00ff2606080075ea */ /* 0x0005e20009000016 */
[----:B------:R-:W-:Y:S01]  /*34f0*/  UPLOP3.LUT UP2, UPT, UPT, UPT, UPT, 0x80, 0x8 ;  /* 0x000000000008789c */ /* 0x000fe20003f4f070 */
[----:B------:R-:W-:Y:S01]  /*3500*/  UMOV UR19, 0x40004040 ;  /* 0x4000404000137882 */ /* 0x000fe20000000000 */
[----:B------:R-:W-:Y:S01]  /*3510*/  UMOV UR17, 0x40004040 ;  /* 0x4000404000117882 */ /* 0x000fe20000000000 */
[----:B------:R2:W-:Y:S01]  /*3520*/  UTCHMMA gdesc[UR18], gdesc[UR20], tmem[UR22], tmem[UR36], idesc[UR37], UPT ;  /* 0x00ff2414120075ea */ /* 0x0005e2000b800016 */
[----:B------:R-:W-:Y:S01]  /*3530*/  UMOV UR15, 0x40004040 ;  /* 0x40004040000f7882 */ /* 0x000fe20000000000 */
[----:B------:R-:W-:Y:S01]  /*3540*/  UMOV UR13, 0x40004040 ;  /* 0x40004040000d7882 */ /* 0x000fe20000000000 */
[----:B------:R-:W-:Y:S01]  /*3550*/  UMOV UR11, 0x40004040 ;  /* 0x40004040000b7882 */ /* 0x000fe20000000000 */
[----:B------:R2:W-:Y:S01]  /*3560*/  UTCHMMA gdesc[UR14], gdesc[UR16], tmem[UR22], tmem[UR34], idesc[UR35], UPT ;  /* 0x00ff22100e0075ea */ /* 0x0005e2000b800016 */
[----:B------:R2:W-:Y:S01]  /*3570*/  UTCHMMA gdesc[UR10], gdesc[UR12], tmem[UR22], tmem[UR32], idesc[UR33], UPT ;  /* 0x00ff200c0a0075ea */ /* 0x0005e2000b800016 */
[----:B------:R2:W-:Y:S01]  /*3580*/  UTCBAR [UR26], URZ ;  /* 0x000000ff1a0073e9 */ /* 0x0005e200080000ff */
[----:B------:R-:W-:Y:S01]  /*3590*/  UMOV UR5, UR23 ;  /* 0x0000001700057c82 */ /* 0x000fe20008000000 */
[----:B------:R-:W-:Y:S05]  /*35a0*/  BRA.U UP3, `(.L_x_58) ;  /* 0xfffffffd03507547 */ /* 0x000fea000b83ffff */
.L_x_55:
[----:B------:R-:W-:Y:S01]  /*35b0*/  UIADD3 UR5, UPT, UPT, UR29, 0x1, URZ ;  /* 0x000000011d057890 */ /* 0x000fe2000fffe0ff */
[----:B------:R-:W-:Y:S01]  /*35c0*/  LOP3.LUT P0, RZ, R6, 0x1, RZ, 0xc0, !PT ;  /* 0x0000000106ff7812 */ /* 0x000fe2000780c0ff */
[----:B--2---:R-:W-:Y:S01]  /*35d0*/  UIADD3 UR6, UPT, UPT, UR30, 0x90, URZ ;  /* 0x000000901e067890 */ /* 0x004fe2000fffe0ff */
[----:B---3--:R-:W-:Y:S01]  /*35e0*/  ISETP.NE.AND P1, PT, R10, 0x2, PT ;  /* 0x000000020a00780c */ /* 0x008fe20003f25270 */
[----:B------:R-:W-:-:S03]  /*35f0*/  UISETP.NE.AND UP0, UPT, UR5, 0x4, UPT ;  /* 0x000000040500788c */ /* 0x000fc6000bf05270 */
[----:B-1----:R-:W-:Y:S01]  /*3600*/  SEL R0, RZ, 0x1, P1 ;  /* 0x00000001ff007807 */ /* 0x002fe20000800000 */
[----:B------:R-:W-:Y:S01]  /*3610*/  USEL UR7, URZ, 0x1, UP0 ;  /* 0x00000001ff077887 */ /* 0x000fe20008000000 */
[----:B------:R-:W-:Y:S01]  /*3620*/  SEL R10, R10, RZ, P1 ;  /* 0x000000ff0a0a7207 */ /* 0x000fe20000800000 */
[----:B------:R-:W-:Y:S01]  /*3630*/  USEL UR29, UR5, URZ, UP0 ;  /* 0x000000ff051d7287 */ /* 0x000fe20008000000 */
[----:B------:R2:W-:Y:S01]  /*3640*/  UTCBAR [UR6], URZ ;  /* 0x000000ff060073e9 */ /* 0x0005e200080000ff */
[----:B------:R-:W-:Y:S02]  /*3650*/  LOP3.LUT R9, R9, R0, RZ, 0x3c, !PT ;  /* 0x0000000009097212 */ /* 0x000fe400078e3cff */
[----:B------:R-:W-:Y:S01]  /*3660*/  LOP3.LUT R11, R11, UR7, RZ, 0x3c, !PT ;  /* 0x000000070b0b7c12 */ /* 0x000fe2000f8e3cff */
[----:B------:R-:W-:Y:S07]  /*3670*/  @P0 BRA `(.L_x_59) ;  /* 0xfffffff8008c0947 */ /* 0x000fee000383ffff */
[----:B------:R-:W1:Y:S01]  /*3680*/  S2UR UR8, SR_CgaCtaId ;  /* 0x00000000000879c3 */ /* 0x000e620000008800 */
[----:B------:R-:W-:Y:S01]  /*3690*/  ELECT P0, URZ, PT ;  /* 0x0000000000ff782f */ /* 0x000fe20003800000 */
[----:B------:R-:W-:Y:S01]  /*36a0*/  IMAD.MOV.U32 R0, RZ, RZ, 0x1 ;  /* 0x00000001ff007424 */ /* 0x000fe200078e00ff */
[----:B------:R-:W-:Y:S01]  /*36b0*/  UIADD3 UR27, UPT, UPT, UR27, 0xb0, URZ ;  /* 0x000000b01b1b7890 */ /* 0x000fe2000fffe0ff */
[----:B------:R-:W-:Y:S01]  /*36c0*/  SHF.L.U32 R2, R11, 0x1f, RZ ;  /* 0x0000001f0b027819 */ /* 0x000fe200000006ff */
[----:B------:R-:W-:-:S03]  /*36d0*/  UMOV UR4, 0x40 ;  /* 0x0000004000047882 */ /* 0x000fc60000000000 */
[----:B------:R-:W-:Y:S01]  /*36e0*/  UVIRTCOUNT.DEALLOC.SMPOOL 0x80 ;  /* 0x000000800000784c */ /* 0x000fe20000000000 */
[----:B-1----:R-:W-:Y:S02]  /*36f0*/  ULEA UR8, UR8, UR4, 0x18 ;  /* 0x0000000408087291 */ /* 0x002fe4000f8ec0ff */
[----:B------:R-:W-:-:S07]  /*3700*/  ULEA UR4, UR29, UR27, 0x3 ;  /* 0x0000001b1d047291 */ /* 0x000fce000f8e18ff */
[----:B------:R1:W-:Y:S02]  /*3710*/  @P0 STS.U8 [UR8+0x1c], R0 ;  /* 0x00001c00ff000988 */ /* 0x0003e40008000008 */
[----:B------:R-:W3:Y:S02]  /*3720*/  SYNCS.PHASECHK.TRANS64.TRYWAIT P0, [UR4], R2 ;  /* 0x00000002ff0075a7 */ /* 0x000ee40008001104 */
[----:B-1-3--:R-:W-:Y:S05]  /*3730*/  @!P0 BRA `(.L_x_60) ;  /* 0x0000005800a48947 */ /* 0x00afea0003800000 */
.L_x_128:
[----:B------:R-:W-:-:S04]  /*3740*/  UIADD3 UR4, UPT, UPT, UR29, 0x1, URZ ;  /* 0x000000011d047890 */ /* 0x000fc8000fffe0ff */
[----:B------:R-:W-:-:S04]  /*3750*/  UISETP.NE.AND UP0, UPT, UR4, 0x4, UPT ;  /* 0x000000040400788c */ /* 0x000fc8000bf05270 */
[----:B--2---:R-:W-:Y:S02]  /*3760*/  USEL UR6, URZ, 0x1, UP0 ;  /* 0x00000001ff067887 */ /* 0x004fe40008000000 */
[----:B------:R-:W-:-:S04]  /*3770*/  USEL UR4, UR4, URZ, UP0 ;  /* 0x000000ff04047287 */ /* 0x000fc80008000000 */
[----:B------:R-:W-:Y:S01]  /*3780*/  ULEA UR5, UR4, UR27, 0x3 ;  /* 0x0000001b04057291 */ /* 0x000fe2000f8e18ff */
[----:B-1----:R-:W-:-:S04]  /*3790*/  LOP3.LUT R2, R11, UR6, RZ, 0x3c, !PT ;  /* 0x000000060b027c12 */ /* 0x002fc8000f8e3cff */
[----:B------:R-:W-:-:S04]  /*37a0*/  SHF.L.U32 R3, R2, 0x1f, RZ ;  /* 0x0000001f02037819 */ /* 0x000fc800000006ff */
[----:B------:R-:W1:Y:S02]  /*37b0*/  SYNCS.PHASECHK.TRANS64.TRYWAIT P0, [UR5], R3 ;  /* 0x00000003ff0075a7 */ /* 0x000e640008001105 */
[----:B-1----:R-:W-:Y:S05]  /*37c0*/  @!P0 BRA `(.L_x_61) ;  /* 0x0000005800988947 */ /* 0x002fea0003800000 */
.L_x_130:
        /* <DEDUP_REMOVED lines=9> */
.L_x_132:
[----:B------:R-:W-:-:S04]  /*3860*/  UIADD3 UR4, UPT, UPT, UR4, 0x1, URZ ;  /* 0x0000000104047890 */ /* 0x000fc8000fffe0ff */
[----:B------:R-:W-:-:S04]  /*3870*/  UISETP.NE.AND UP0, UPT, UR4, 0x4, UPT ;  /* 0x000000040400788c */ /* 0x000fc8000bf05270 */
[----:B------:R-:W-:Y:S02]  /*3880*/  USEL UR5, URZ, 0x1, UP0 ;  /* 0x00000001ff057887 */ /* 0x000fe40008000000 */
[----:B------:R-:W-:-:S04]  /*3890*/  USEL UR4, UR4, URZ, UP0 ;  /* 0x000000ff04047287 */ /* 0x000fc80008000000 */
[----:B------:R-:W-:Y:S01]  /*38a0*/  ULEA UR4, UR4, UR27, 0x3 ;  /* 0x0000001b04047291 */ /* 0x000fe2000f8e18ff */
[----:B------:R-:W-:-:S04]  /*38b0*/  LOP3.LUT R2, R2, UR5, RZ, 0x3c, !PT ;  /* 0x0000000502027c12 */ /* 0x000fc8000f8e3cff */
[----:B------:R-:W-:-:S04]  /*38c0*/  SHF.L.U32 R2, R2, 0x1f, RZ ;  /* 0x0000001f02027819 */ /* 0x000fc800000006ff */
[----:B------:R-:W2:Y:S02]  /*38d0*/  SYNCS.PHASECHK.TRANS64.TRYWAIT P0, [UR4], R2 ;  /* 0x00000002ff0075a7 */ /* 0x000ea40008001104 */
[----:B--2---:R-:W-:Y:S05]  /*38e0*/  @!P0 BRA `(.L_x_63) ;  /* 0x0000005800808947 */ /* 0x004fea0003800000 */
.L_x_134:
[----:B------:R-:W-:Y:S01]  /*38f0*/  NOP ;  /* 0x0000000000007918 */ /* 0x000fe20000000000 */
[----:B-1----:R-:W1:Y:S01]  /*3900*/  LDS R0, [UR8+0x14] ;  /* 0x00001408ff007984 */ /* 0x002e620008000800 */
[----:B------:R-:W-:Y:S01]  /*3910*/  ULOP3.LUT UR4, UR41, 0xffff, URZ, 0xc0, !UPT ;  /* 0x0000ffff29047892 */ /* 0x000fe2000f8ec0ff */
[----:B------:R-:W-:Y:S01]  /*3920*/  UMOV UR5, 0xffff ;  /* 0x0000ffff00057882 */ /* 0x000fe20000000000 */
[----:B------:R-:W-:Y:S02]  /*3930*/  UMOV UR6, 0x1 ;  /* 0x0000000100067882 */ /* 0x000fe40000000000 */
[----:B------:R-:W-:-:S04]  /*3940*/  USHF.R.U32.HI UR4, URZ, 0x5, UR4 ;  /* 0x00000005ff047899 */ /* 0x000fc80008011604 */
[----:B------:R-:W-:Y:S02]  /*3950*/  USHF.L.U32 UR5, UR5, UR4, URZ ;  /* 0x0000000405057299 */ /* 0x000fe400080006ff */
[----:B------:R-:W-:-:S04]  /*3960*/  USHF.L.U32 UR4, UR6, UR4, URZ ;  /* 0x0000000406047299 */ /* 0x000fc800080006ff */
[----:B-1----:R-:W-:-:S04]  /*3970*/  LOP3.LUT R0, R0, UR5, RZ, 0xc0, !PT ;  /* 0x0000000500007c12 */ /* 0x002fc8000f8ec0ff */
[----:B------:R-:W-:-:S13]  /*3980*/  ISETP.NE.AND P0, PT, R0, UR5, PT ;  /* 0x0000000500007c0c */ /* 0x000fda000bf05270 */
[----:B------:R-:W-:Y:S05]  /*3990*/  @P0 BRA `(.L_x_64) ;  /* 0x0000000000580947 */ /* 0x000fea0003800000 */
[----:B------:R-:W1:Y:S02]  /*39a0*/  LDS R0, [UR8+0x18] ;  /* 0x00001808ff007984 */ /* 0x000e640008000800 */
[----:B-1----:R-:W-:-:S04]  /*39b0*/  LOP3.LUT R0, R0, UR4, RZ, 0xc0, !PT ;  /* 0x0000000400007c12 */ /* 0x002fc8000f8ec0ff */
[----:B------:R-:W-:-:S13]  /*39c0*/  ISETP.NE.AND P0, PT, R0, UR4, PT ;  /* 0x0000000400007c0c */ /* 0x000fda000bf05270 */
[----:B------:R-:W-:Y:S05]  /*39d0*/  @P0 BRA `(.L_x_65) ;  /* 0x00000000003c0947 */ /* 0x000fea0003800000 */
[----:B------:R-:W1:Y:S01]  /*39e0*/  S2R R2, SR_LANEID ;  /* 0x0000000000027919 */ /* 0x000e620000000000 */
[----:B------:R-:W-:-:S06]  /*39f0*/  ULOP3.LUT UR5, URZ, UR5, URZ, 0x33, !UPT ;  /* 0x00000005ff057292 */ /* 0x000fcc000f8e33ff */
[----:B------:R-:W-:-:S04]  /*3a00*/  IMAD.U32 R0, RZ, RZ, UR5 ;  /* 0x00000005ff007e24 */ /* 0x000fc8000f8e00ff */
[----:B------:R2:W3:Y:S02]  /*3a10*/  REDUX UR7, R0 ;  /* 0x00000000000773c4 */ /* 0x0004e40000000000 */
[----:B------:R4:W-:Y:S01]  /*3a20*/  UTCATOMSWS.AND URZ, UR5 ;  /* 0x0000000500ff79e3 */ /* 0x0009e20008000000 */
[----:B--2---:R-:W-:Y:S01]  /*3a30*/  LOP3.LUT R0, RZ, UR4, RZ, 0x33, !PT ;  /* 0x00000004ff007c12 */ /* 0x004fe2000f8e33ff */
[----:B------:R-:W-:Y:S02]  /*3a40*/  VOTEU.ANY UR4, UPT, PT ;  /* 0x0000000000047886 */ /* 0x000fe400038e0100 */
[----:B------:R-:W-:Y:S02]  /*3a50*/  UFLO.U32 UR4, UR4 ;  /* 0x00000004000472bd */ /* 0x000fe400080e0000 */
[----:B------:R-:W2:Y:S04]  /*3a60*/  REDUX UR6, R0 ;  /* 0x00000000000673c4 */ /* 0x000ea80000000000 */
[----:B-1----:R-:W-:-:S02]  /*3a70*/  ISETP.EQ.U32.AND P0, PT, R2, UR4, PT ;  /* 0x0000000402007c0c */ /* 0x002fc4000bf02070 */
[----:B---3--:R-:W-:-:S11]  /*3a80*/  MOV R2, UR7 ;  /* 0x0000000700027c02 */ /* 0x008fd60008000f00 */
[----:B------:R4:W-:Y:S01]  /*3a90*/  @P0 ATOMS.AND RZ, [UR8+0x14], R2 ;  /* 0x00001402ffff098c */ /* 0x0009e2000a800008 */
[----:B--2---:R-:W-:-:S05]  /*3aa0*/  IMAD.U32 R0, RZ, RZ, UR6 ;  /* 0x00000006ff007e24 */ /* 0x004fca000f8e00ff */
[----:B------:R4:W-:Y:S01]  /*3ab0*/  @P0 ATOMS.AND RZ, [UR8+0x18], R0 ;  /* 0x00001800ffff098c */ /* 0x0009e2000a800008 */
[----:B------:R-:W-:Y:S05]  /*3ac0*/  BRA `(.L_x_66) ;  /* 0x0000000000147947 */ /* 0x000fea0003800000 */
.L_x_65:
[----:B------:R-:W-:Y:S02]  /*3ad0*/  MOV R2, 0x3af0 ;  /* 0x00003af000027802 */ /* 0x000fe40000000f00 */
[----:B-----5:R-:W-:Y:S05]  /*3ae0*/  CALL.REL.NOINC `($__internal_0_$__cuda_sm10x_tcgen05_guardrail_trap_col_being_dealloced_not_returned_by_alloc) ;  /* 0x0000005800b47944 */ /* 0x020fea0003c00000 */
[----:B------:R-:W-:Y:S05]  /*3af0*/  BRA `(.L_x_66) ;  /* 0x0000000000087947 */ /* 0x000fea0003800000 */
.L_x_64:
[----:B------:R-:W-:Y:S02]  /*3b00*/  MOV R2, 0x3b20 ;  /* 0x00003b2000027802 */ /* 0x000fe40000000f00 */
[----:B-----5:R-:W-:Y:S05]  /*3b10*/  CALL.REL.NOINC `($__internal_2_$__cuda_sm10x_tcgen05_guardrail_trap_unallocated_columns_being_dealloced) ;  /* 0x0000005800c07944 */ /* 0x020fea0003c00000 */
.L_x_66:
[----:B------:R-:W-:Y:S01]  /*3b20*/  NOP ;  /* 0x0000000000007918 */ /* 0x000fe20000000000 */
[----:B----4-:R-:W-:Y:S05]  /*3b30*/  EXIT ;  /* 0x000000000000794d */ /* 0x010fea0003800000 */
.L_x_48:
[----:B------:R-:W-:-:S09]  /*3b40*/  UISETP.NE.OR UP0, UPT, UR18, 0x3, !UP3 ;  /* 0x000000031200788c */ /* 0x000fd2000df05670 */
[----:B------:R-:W-:Y:S05]  /*3b50*/  BRA.U UP0, `(.L_x_67) ;  /* 0x0000000d00d87547 */ /* 0x000fea000b800000 */
[----:B------:R-:W2:Y:S01]  /*3b60*/  LDCU.64 UR4, c[0x0][0x888] ;  /* 0x00011100ff0477ac */ /* 0x000ea20008000a00 */
[----:B------:R-:W-:Y:S02]  /*3b70*/  HFMA2 R9, -RZ, RZ, 0, 0 ;  /* 0x00000000ff097431 */ /* 0x000fe400000001ff */
[----:B------:R-:W-:Y:S01]  /*3b80*/  IMAD.MOV.U32 R11, RZ, RZ, 0x1 ;  /* 0x00000001ff0b7424 */ /* 0x000fe200078e00ff */
[----:B------:R-:W-:Y:S01]  /*3b90*/  MOV R8, 0x7000 ;  /* 0x0000700000087802 */ /* 0x000fe20000000f00 */
[----:B------:R-:W3:Y:S01]  /*3ba0*/  LDCU UR44, c[0x0][0x370] ;  /* 0x00006e00ff2c77ac */ /* 0x000ee20008000800 */
[----:B------:R-:W-:Y:S01]  /*3bb0*/  IMAD.MOV.U32 R10, RZ, RZ, RZ ;  /* 0x000000ffff0a7224 */ /* 0x000fe200078e00ff */
[----:B------:R-:W3:Y:S01]  /*3bc0*/  LDCU.128 UR48, c[0x0][0xb10] ;  /* 0x00016200ff3077ac */ /* 0x000ee20008000c00 */
[----:B------:R-:W4:Y:S01]  /*3bd0*/  LDCU UR37, c[0x0][0x374] ;  /* 0x00006e80ff2577ac */ /* 0x000f220008000800 */
[----:B------:R-:W1:Y:S01]  /*3be0*/  LDCU.64 UR42, c[0x0][0x890] ;  /* 0x00011200ff2a77ac */ /* 0x000e620008000a00 */
[----:B------:R-:W1:Y:S01]  /*3bf0*/  LDCU UR29, c[0x0][0xb0c] ;  /* 0x00016180ff1d77ac */ /* 0x000e620008000800 */
[----:B--2---:R-:W-:Y:S01]  /*3c00*/  UISETP.NE.U32.AND UP0, UPT, UR4, URZ, UPT ;  /* 0x000000ff0400728c */ /* 0x004fe2000bf05070 */
[----:B------:R-:W2:Y:S01]  /*3c10*/  LDCU UR56, c[0x0][0xb20] ;  /* 0x00016400ff3877ac */ /* 0x000ea20008000800 */
[----:B------:R-:W2:Y:S01]  /*3c20*/  LDCU UR4, c[0x0][0xb30] ;  /* 0x00016600ff0477ac */ /* 0x000ea20008000800 */
[----:B---3--:R-:W-:-:S02]  /*3c30*/  UIMAD.WIDE.U32 UR8, UR44, UR48, URZ ;  /* 0x000000302c0872a5 */ /* 0x008fc4000f8e00ff */
[----:B----4-:R-:W-:Y:S02]  /*3c40*/  UIMAD.WIDE.U32 UR10, UR37, UR51, URZ ;  /* 0x00000033250a72a5 */ /* 0x010fe4000f8e00ff */
[----:B-1----:R-:W-:Y:S02]  /*3c50*/  UISETP.NE.U32.AND UP6, UPT, UR42, URZ, UPT ;  /* 0x000000ff2a00728c */ /* 0x002fe4000bfc5070 */
[----:B------:R-:W-:Y:S01]  /*3c60*/  UISETP.NE.AND.EX UP5, UPT, UR5, URZ, UPT, UP0 ;  /* 0x000000ff0500728c */ /* 0x000fe2000bfa5300 */
[----:B------:R-:W-:Y:S01]  /*3c70*/  UMOV UR6, 0x400 ;  /* 0x0000040000067882 */ /* 0x000fe20000000000 */
[----:B------:R-:W-:Y:S01]  /*3c80*/  UISETP.NE.AND UP0, UPT, UR21, 0x1, UPT ;  /* 0x000000011500788c */ /* 0x000fe2000bf05270 */
[----:B------:R-:W-:Y:S01]  /*3c90*/  UMOV UR8, UR9 ;  /* 0x0000000900087c82 */ /* 0x000fe20008000000 */
[----:B------:R-:W-:Y:S01]  /*3ca0*/  UMOV UR45, UR11 ;  /* 0x0000000b002d7c82 */ /* 0x000fe20008000000 */
[----:B------:R-:W-:Y:S01]  /*3cb0*/  UISETP.NE.AND UP0, UPT, UR29, 0x1, UPT ;  /* 0x000000011d00788c */ /* 0x000fe2000bf05270 */
[----:B------:R-:W1:Y:S01]  /*3cc0*/  LDCU.64 UR54, c[0x0][0x348] ;  /* 0x00006900ff3677ac */ /* 0x000e620008000a00 */
[----:B------:R-:W-:Y:S01]  /*3cd0*/  UMOV UR30, URZ ;  /* 0x000000ff001e7c82 */ /* 0x000fe20008000000 */
[----:B------:R-:W-:-:S02]  /*3ce0*/  UPLOP3.LUT UP1, UPT, UPT, UPT, UPT, 0x40, 0x4 ;  /* 0x000000000004789c */ /* 0x000fc40003f2e870 */
[----:B------:R-:W-:Y:S01]  /*3cf0*/  UISETP.GE.AND UP3, UPT, UR21, 0x1, UPT ;  /* 0x000000011500788c */ /* 0x000fe2000bf66270 */
[----:B------:R-:W3:Y:S01]  /*3d00*/  LDCU.64 UR22, c[0x0][0xb28] ;  /* 0x00016500ff1677ac */ /* 0x000ee20008000a00 */
[----:B------:R-:W-:Y:S02]  /*3d10*/  ULEA UR6, UR15, UR6, 0x18 ;  /* 0x000000060f067291 */ /* 0x000fe4000f8ec0ff */
[----:B------:R-:W-:Y:S02]  /*3d20*/  UISETP.NE.AND.EX UP6, UPT, UR43, URZ, UPT, UP6 ;  /* 0x000000ff2b00728c */ /* 0x000fe4000bfc5360 */
[----:B------:R-:W-:Y:S02]  /*3d30*/  USHF.R.U32.HI UR52, URZ, UR49, UR8 ;  /* 0x00000031ff347299 */ /* 0x000fe40008011608 */
[----:B--2---:R-:W-:Y:S02]  /*3d40*/  USHF.R.U32.HI UR45, URZ, UR56, UR45 ;  /* 0x00000038ff2d7299 */ /* 0x004fe4000801162d */
[----:B------:R-:W-:-:S02]  /*3d50*/  UISETP.NE.AND UP0, UPT, UR50, 0x1, UPT ;  /* 0x000000013200788c */ /* 0x000fc4000bf05270 */
[----:B------:R-:W-:-:S11]  /*3d60*/  UISETP.NE.AND UP4, UPT, UR4, 0x1, UPT ;  /* 0x000000010400788c */ /* 0x000fd6000bf85270 */
.L_x_75:
[C---:B------:R-:W-:Y:S02]  /*3d70*/  LEA R3, R10.reuse, UR6, 0x3 ;  /* 0x000000060a037c11 */ /* 0x040fe4000f8e18ff */
[----:B------:R-:W-:Y:S02]  /*3d80*/  SHF.L.U32 R0, R9, 0x1f, RZ ;  /* 0x0000001f09007819 */ /* 0x000fe400000006ff */
[----:B------:R-:W-:Y:S02]  /*3d90*/  LEA R4, R10, UR6, 0x4 ;  /* 0x000000060a047c11 */ /* 0x000fe4000f8e20ff */
[----:B--2---:R-:W2:Y:S02]  /*3da0*/  SYNCS.PHASECHK.TRANS64.TRYWAIT P0, [R3+URZ+0x70], R0 ;  /* 0x00007000030075a7 */ /* 0x004ea400080011ff */
[----:B--2---:R-:W-:Y:S05]  /*3db0*/  @!P0 BRA `(.L_x_68) ;  /* 0x0000005400648947 */ /* 0x004fea0003800000 */
.L_x_135:
[----:B------:R-:W4:Y:S01]  /*3dc0*/  LDS.128 R4, [R4+0x100] ;  /* 0x0001000004047984 */ /* 0x000f220000000c00 */
[----:B------:R-:W-:Y:S01]  /*3dd0*/  UISETP.GE.AND UP0, UPT, UR21, 0x1, UPT ;  /* 0x000000011500788c */ /* 0x000fe2000bf06270 */
[----:B------:R-:W-:Y:S01]  /*3de0*/  @!PT LDS RZ, [RZ] ;  /* 0x00000000fffff984 */ /* 0x000fe20000000800 */
[----:B------:R-:W-:Y:S01]  /*3df0*/  @!PT LDS RZ, [RZ] ;  /* 0x00000000fffff984 */ /* 0x000fe20000000800 */
[----:B------:R-:W-:Y:S01]  /*3e00*/  @!PT LDS RZ, [RZ] ;  /* 0x00000000fffff984 */ /* 0x000fe20000000800 */
[----:B------:R-:W-:Y:S01]  /*3e10*/  @!PT LDS RZ, [RZ] ;  /* 0x00000000fffff984 */ /* 0x000fe20000000800 */
[----:B------:R1:W-:Y:S06]  /*3e20*/  MEMBAR.ALL.CTA ;  /* 0x0000000000007992 */ /* 0x0003ec0000008000 */
[----:B-1----:R-:W1:Y:S01]  /*3e30*/  FENCE.VIEW.ASYNC.S ;  /* 0x00000000000073c6 */ /* 0x002e620000000000 */
[----:B----4-:R-:W-:Y:S11]  /*3e40*/  LOP3.LUT P0, RZ, R6, 0x1, RZ, 0xc0, !PT ;  /* 0x0000000106ff7812 */ /* 0x010ff6000780c0ff */
[----:B------:R-:W-:Y:S02]  /*3e50*/  @!UPT UIADD3 URZ, UPT, UPT, URZ, URZ, URZ ;  /* 0x000000fffffff290 */ /* 0x000fe4000fffe0ff */
[----:B-1----:R-:W-:Y:S01]  /*3e60*/  VOTEU.ANY UP3, P0 ;  /* 0x0000000000ff7886 */ /* 0x002fe20000060100 */
[----:B------:R-:W-:Y:S11]  /*3e70*/  PLOP3.LUT P0, PT, PT, PT, UP3, 0x80, 0x8 ;  /* 0x000000000008781c */ /* 0x000ff60003f0f038 */
[----:B------:R-:W-:Y:S02]  /*3e80*/  @!UPT UIADD3 URZ, UPT, UPT, URZ, URZ, URZ ;  /* 0x000000fffffff290 */ /* 0x000fe4000fffe0ff */
[----:B--2---:R-:W-:Y:S02]  /*3e90*/  @P0 SHF.R.U32.HI R0, RZ, 0x10, R5 ;  /* 0x00000010ff000819 */ /* 0x004fe40000011605 */
[----:B------:R-:W-:Y:S02]  /*3ea0*/  @P0 MOV R2, R4 ;  /* 0x0000000400020202 */ /* 0x000fe40000000f00 */
[----:B------:R-:W-:Y:S01]  /*3eb0*/  @P0 R2UR UR4, R0 ;  /* 0x00000000000402ca */ /* 0x000fe200000e0000 */
[----:B------:R-:W-:Y:S01]  /*3ec0*/  VIADD R0, R3, 0x80 ;  /* 0x0000008003007836 */ /* 0x000fe20000000000 */
[----:B------:R-:W-:Y:S02]  /*3ed0*/  @P0 LOP3.LUT R4, R5, 0xffff, RZ, 0xc0, !PT ;  /* 0x0000ffff05040812 */ /* 0x000fe400078ec0ff */
[----:B------:R-:W-:Y:S02]  /*3ee0*/  @P0 R2UR UR7, R2 ;  /* 0x00000000020702ca */ /* 0x000fe400000e0000 */
[----:B------:R-:W-:Y:S02]  /*3ef0*/  PRMT R0, RZ, 0x654, R0 ;  /* 0x00000654ff007816 */ /* 0x000fe40000000000 */
[----:B------:R-:W-:Y:S02]  /*3f00*/  @P0 R2UR UR5, R4 ;  /* 0x00000000040502ca */ /* 0x000fe400000e0000 */
[----:B------:R1:W-:Y:S03]  /*3f10*/  SYNCS.ARRIVE.TRANS64.RED.A1T0 RZ, [R0+URZ], RZ ;  /* 0x000000ff00ff79a7 */ /* 0x0003e600081004ff */
[----:B------:R-:W-:Y:S04]  /*3f20*/  @UP3 UMOV UR31, UR4 ;  /* 0x00000004001f3c82 */ /* 0x000fe80008000000 */
[----:B------:R-:W-:Y:S04]  /*3f30*/  @UP3 UMOV UR14, UR7 ;  /* 0x00000007000e3c82 */ /* 0x000fe80008000000 */
[----:B------:R-:W-:Y:S01]  /*3f40*/  @UP3 UMOV UR13, UR5 ;  /* 0x00000005000d3c82 */ /* 0x000fe20008000000 */
[----:B------:R-:W-:Y:S05]  /*3f50*/  BRA.U !UP0, `(.L_x_69) ;  /* 0x0000000108c07547 */ /* 0x000fea000b800000 */
[----:B------:R-:W-:Y:S02]  /*3f60*/  UIMAD.WIDE.U32 UR10, UR13, UR51, URZ ;  /* 0x000000330d0a72a5 */ /* 0x000fe4000f8e00ff */
[----:B------:R-:W-:Y:S02]  /*3f70*/  UP2UR UR12, UPR, URZ, 0x4 ;  /* 0x00000004ff0c7883 */ /* 0x000fe40008000000 */
[----:B------:R-:W-:Y:S02]  /*3f80*/  UISETP.NE.AND UP2, UPT, UR50, 0x1, UPT ;  /* 0x000000013200788c */ /* 0x000fe4000bf45270 */
[----:B------:R-:W-:Y:S02]  /*3f90*/  UIMAD.WIDE.U32 UR16, UR14, UR48, URZ ;  /* 0x000000300e1072a5 */ /* 0x000fe4000f8e00ff */
[----:B------:R-:W-:Y:S02]  /*3fa0*/  USEL UR4, UR37, UR45, !UP2 ;  /* 0x0000002d25047287 */ /* 0x000fe4000d000000 */
[----:B------:R-:W-:Y:S02]  /*3fb0*/  UISETP.NE.AND UP0, UPT, UR29, 0x1, UPT ;  /* 0x000000011d00788c */ /* 0x000fe4000bf05270 */
[----:B------:R-:W-:Y:S02]  /*3fc0*/  UP2UR UR20, UPR, URZ, 0x2 ;  /* 0x00000002ff147883 */ /* 0x000fe40008000000 */
[----:B------:R-:W-:Y:S02]  /*3fd0*/  UISETP.NE.AND UP1, UPT, UR21, 0x1, UPT ;  /* 0x000000011500788c */ /* 0x000fe4000bf25270 */
[----:B---3--:R-:W-:Y:S02]  /*3fe0*/  UIMAD.WIDE.U32 UR18, UR4, UR22, URZ ;  /* 0x00000016041272a5 */ /* 0x008fe4000f8e00ff */
[----:B------:R-:W-:Y:S01]  /*3ff0*/  USEL UR8, UR44, UR52, !UP0 ;  /* 0x000000342c087287 */ /* 0x000fe2000c000000 */
[----:B------:R-:W-:Y:S02]  /*4000*/  UMOV UR5, UR11 ;  /* 0x0000000b00057c82 */ /* 0x000fe40008000000 */
[----:B------:R-:W-:Y:S02]  /*4010*/  USHF.R.U32.HI UR7, URZ, UR56, UR5 ;  /* 0x00000038ff077299 */ /* 0x000fe40008011605 */
[----:B------:R-:W-:Y:S02]  /*4020*/  UIMAD.WIDE.U32 UR24, UR8, UR22, URZ ;  /* 0x00000016081872a5 */ /* 0x000fe4000f8e00ff */
[----:B------:R-:W-:Y:S02]  /*4030*/  USEL UR7, UR13, UR7, !UP2 ;  /* 0x000000070d077287 */ /* 0x000fe4000d000000 */
[----:B------:R-:W-:Y:S02]  /*4040*/  UISETP.NE.AND UP2, UPT, UR12, URZ, UPT ;  /* 0x000000ff0c00728c */ /* 0x000fe4000bf45270 */
[----:B------:R-:W-:Y:S01]  /*4050*/  UIMAD.WIDE.U32 UR10, UR7, UR22, URZ ;  /* 0x00000016070a72a5 */ /* 0x000fe2000f8e00ff */
[----:B------:R-:W-:Y:S02]  /*4060*/  UMOV UR5, UR17 ;  /* 0x0000001100057c82 */ /* 0x000fe40008000000 */
[----:B------:R-:W-:Y:S03]  /*4070*/  USHF.R.U32.HI UR9, URZ, UR49, UR5 ;  /* 0x00000031ff097299 */ /* 0x000fe60008011605 */
[----:B------:R-:W-:Y:S02]  /*4080*/  UMOV UR5, UR19 ;  /* 0x0000001300057c82 */ /* 0x000fe40008000000 */
[----:B------:R-:W-:Y:S03]  /*4090*/  @UP1 USHF.R.U32.HI UR4, URZ, UR23, UR5 ;  /* 0x00000017ff041299 */ /* 0x000fe60008011605 */
[----:B------:R-:W-:Y:S01]  /*40a0*/  UMOV UR5, UR25 ;  /* 0x0000001900057c82 */ /* 0x000fe20008000000 */
[----:B------:R-:W-:Y:S02]  /*40b0*/  UIMAD UR4, UR21, UR4, URZ ;  /* 0x00000004150472a4 */ /* 0x000fe4000f8e02ff */
[----:B------:R-:W-:Y:S02]  /*40c0*/  @UP1 USHF.R.U32.HI UR8, URZ, UR23, UR5 ;  /* 0x00000017ff081299 */ /* 0x000fe40008011605 */
[----:B------:R-:W-:Y:S02]  /*40d0*/  USEL UR5, UR14, UR9, !UP0 ;  /* 0x000000090e057287 */ /* 0x000fe4000c000000 */
[----:B------:R-:W-:Y:S02]  /*40e0*/  UIMAD UR9, UR21, UR8, URZ ;  /* 0x00000008150972a4 */ /* 0x000fe4000f8e02ff */
[----:B------:R-:W-:Y:S03]  /*40f0*/  UISETP.GE.AND UP0, UPT, UR7, UR4, UPT ;  /* 0x000000040700728c */ /* 0x000fe6000bf06270 */
[----:B------:R-:W-:Y:S01]  /*4100*/  UMOV UR4, UR11 ;  /* 0x0000000b00047c82 */ /* 0x000fe20008000000 */
[----:B------:R-:W-:Y:S02]  /*4110*/  UISETP.GE.OR UP0, UPT, UR5, UR9, UP0 ;  /* 0x000000090500728c */ /* 0x000fe40008706670 */
[----:B------:R-:W-:Y:S02]  /*4120*/  USHF.R.U32.HI UR4, URZ, UR23, UR4 ;  /* 0x00000017ff047299 */ /* 0x000fe40008011604 */
[----:B------:R-:W-:Y:S02]  /*4130*/  UIMAD.WIDE.U32 UR10, UR5, UR22, URZ ;  /* 0x00000016050a72a5 */ /* 0x000fe4000f8e00ff */
[----:B------:R-:W-:Y:S04]  /*4140*/  USEL UR12, UR7, UR4, !UP1 ;  /* 0x00000004070c7287 */ /* 0x000fe8000c800000 */
[----:B------:R-:W-:Y:S01]  /*4150*/  UIADD3 UR9, UPT, UPT, -UR12, URZ, URZ ;  /* 0x000000ff0c097290 */ /* 0x000fe2000fffe1ff */
[----:B------:R-:W-:Y:S02]  /*4160*/  @!UP0 UMOV UR4, UR11 ;  /* 0x0000000b00048c82 */ /* 0x000fe40008000000 */
[----:B------:R-:W-:Y:S02]  /*4170*/  @!UP0 USHF.R.U32.HI UR4, URZ, UR23, UR4 ;  /* 0x00000017ff048299 */ /* 0x000fe40008011604 */
[----:B------:R-:W-:Y:S02]  /*4180*/  UIMAD UR9, UR21, UR9, UR7 ;  /* 0x00000009150972a4 */ /* 0x000fe4000f8e0207 */
[----:B------:R-:W-:Y:S02]  /*4190*/  @!UP0 USEL UR4, UR5, UR4, !UP1 ;  /* 0x0000000405048287 */ /* 0x000fe4000c800000 */
[----:B------:R-:W-:Y:S02]  /*41a0*/  UISETP.NE.AND UP1, UPT, UR20, URZ, UPT ;  /* 0x000000ff1400728c */ /* 0x000fe4000bf25270 */
[----:B------:R-:W-:Y:S02]  /*41b0*/  @!UP0 UIMAD UR8, UR8, UR9, UR4 ;  /* 0x00000009080882a4 */ /* 0x000fe4000f8e0204 */
[----:B------:R-:W-:Y:S02]  /*41c0*/  @!UP0 UIADD3 UR10, UPT, UPT, UR12, -UR4, URZ ;  /* 0x800000040c0a8290 */ /* 0x000fe4000fffe0ff */
[----:B------:R-:W-:Y:S02]  /*41d0*/  UIADD3 UR9, UPT, UPT, -UR7, URZ, URZ ;  /* 0x000000ff07097290 */ /* 0x000fe4000fffe1ff */
[----:B------:R-:W-:Y:S02]  /*41e0*/  UIADD3 UR4, UPT, UPT, -UR5, URZ, URZ ;  /* 0x000000ff05047290 */ /* 0x000fe4000fffe1ff */
[----:B------:R-:W-:Y:S03]  /*41f0*/  @!UP0 UIMAD UR7, UR10, UR21, UR5 ;  /* 0x000000150a0782a4 */ /* 0x000fe6000f8e0205 */
[----:B------:R-:W-:Y:S01]  /*4200*/  @!UP0 UMOV UR5, UR8 ;  /* 0x0000000800058c82 */ /* 0x000fe20008000000 */
[----:B------:R-:W-:Y:S02]  /*4210*/  UIMAD UR8, UR29, UR4, UR14 ;  /* 0x000000041d0872a4 */ /* 0x000fe4000f8e020e */
[----:B------:R-:W-:Y:S02]  /*4220*/  UIMAD UR4, UR50, UR9, UR13 ;  /* 0x00000009320472a4 */ /* 0x000fe4000f8e020d */
[----:B------:R-:W-:Y:S02]  /*4230*/  UIMAD UR14, UR5, UR29, UR8 ;  /* 0x0000001d050e72a4 */ /* 0x000fe4000f8e0208 */
[----:B------:R-:W-:Y:S11]  /*4240*/  UIMAD UR13, UR7, UR50, UR4 ;  /* 0x00000032070d72a4 */ /* 0x000ff6000f8e0204 */
[----:B------:R-:W-:Y:S01]  /*4250*/  @!UPT UIADD3 URZ, UPT, UPT, URZ, URZ, URZ ;  /* 0x000000fffffff290 */ /* 0x000fe2000fffe0ff */
.L_x_69:
[----:B------:R-:W2:Y:S01]  /*4260*/  @!UP4 LDCU.128 UR16, c[0x0][0xb10] ;  /* 0x00016200ff10c7ac */ /* 0x000ea20008000c00 */
[----:B------:R-:W-:Y:S04]  /*4270*/  ISETP.NE.U32.AND P0, PT, RZ, UR42, PT ;  /* 0x0000002aff007c0c */ /* 0x000fe8000bf05070 */
[----:B------:R-:W-:Y:S01]  /*4280*/  ISETP.NE.AND.EX P0, PT, RZ, UR43, PT, P0 ;  /* 0x0000002bff007c0c */ /* 0x000fe2000bf05300 */
[----:B------:R-:W4:Y:S01]  /*4290*/  @!UP4 LDCU UR5, c[0x0][0xb0c] ;  /* 0x00016180ff05c7ac */ /* 0x000f220008000800 */
[----:B--2---:R-:W-:Y:S02]  /*42a0*/  UIMAD.WIDE.U32 UR8, UR14, UR16, URZ ;  /* 0x000000100e0872a5 */ /* 0x004fe4000f8e00ff */
[----:B------:R-:W-:Y:S05]  /*42b0*/  UIMAD.WIDE.U32 UR10, UR13, UR19, URZ ;  /* 0x000000130d0a72a5 */ /* 0x000fea000f8e00ff */
[----:B------:R-:W-:Y:S01]  /*42c0*/  @!UP4 UMOV UR4, UR9 ;  /* 0x000000090004cc82 */ /* 0x000fe20008000000 */
[----:B----4-:R-:W-:Y:S02]  /*42d0*/  @!UP4 UISETP.NE.AND UP0, UPT, UR5, 0x1, UPT ;  /* 0x000000010500c88c */ /* 0x010fe4000bf05270 */
[----:B------:R-:W-:Y:S01]  /*42e0*/  @!UP4 USHF.R.U32.HI UR4, URZ, UR17, UR4 ;  /* 0x00000011ff04c299 */ /* 0x000fe20008011604 */
[----:B------:R-:W-:Y:S03]  /*42f0*/  @!UP4 UMOV UR7, UR11 ;  /* 0x0000000b0007cc82 */ /* 0x000fe60008000000 */
[----:B------:R-:W-:Y:S02]  /*4300*/  @!UP4 USEL UR8, UR14, UR4, !UP0 ;  /* 0x000000040e08c287 */ /* 0x000fe4000c000000 */
[----:B------:R-:W-:Y:S05]  /*4310*/  @!UP4 UISETP.NE.AND UP0, UPT, UR18, 0x1, UPT ;  /* 0x000000011200c88c */ /* 0x000fea000bf05270 */
[----:B------:R-:W2:Y:S02]  /*4320*/  @!UP4 LDCU UR4, c[0x0][0xb20] ;  /* 0x00016400ff04c7ac */ /* 0x000ea40008000800 */
[----:B--2---:R-:W-:Y:S04]  /*4330*/  @!UP4 USHF.R.U32.HI UR7, URZ, UR4, UR7 ;  /* 0x00000004ff07c299 */ /* 0x004fe80008011607 */
[----:B------:R-:W-:Y:S04]  /*4340*/  @!UP4 USEL UR7, UR13, UR7, !UP0 ;  /* 0x000000070d07c287 */ /* 0x000fe8000c000000 */
[----:B------:R-:W-:Y:S02]  /*4350*/  @!UP4 UIADD3 UR4, UPT, UPT, -UR8, UR7, URZ ;  /* 0x000000070804c290 */ /* 0x000fe4000fffe1ff */
[----:B------:R-:W-:Y:S02]  /*4360*/  @!UP4 UIADD3 UR7, UPT, UPT, UR8, -UR7, URZ ;  /* 0x800000070807c290 */ /* 0x000fe4000fffe0ff */
[----:B------:R-:W-:Y:S02]  /*4370*/  @!UP4 UIMAD UR14, UR4, UR5, UR14 ;  /* 0x00000005040ec2a4 */ /* 0x000fe4000f8e020e */
[----:B------:R-:W-:Y:S01]  /*4380*/  @!UP4 UIMAD UR13, UR7, UR18, UR13 ;  /* 0x00000012070dc2a4 */ /* 0x000fe2000f8e020d */
[----:B------:R-:W-:Y:S11]  /*4390*/  BRA.U UP1, `(.L_x_70) ;  /* 0x0000000101107547 */ /* 0x000ff6000b800000 */
[----:B------:R-:W-:Y:S04]  /*43a0*/  MOV R2, UR53 ;  /* 0x0000003500027c02 */ /* 0x000fe80008000f00 */
[----:B------:R-:W-:Y:S04]  /*43b0*/  SHF.L.U32 R2, R2, 0x1f, RZ ;  /* 0x0000001f02027819 */ /* 0x000fe800000006ff */
[----:B------:R-:W2:Y:S02]  /*43c0*/  SYNCS.PHASECHK.TRANS64.TRYWAIT P1, [UR6+0x68], R2 ;  /* 0x00006802ff0075a7 */ /* 0x000ea40008021106 */
[----:B--2---:R-:W-:Y:S05]  /*43d0*/  @!P1 BRA `(.L_x_71) ;  /* 0x0000004c00f09947 */ /* 0x004fea0003800000 */
.L_x_70:
[----:B------:R-:W-:Y:S05]  /*43e0*/  BRA.U !UP6, `(.L_x_72) ;  /* 0x000000010e387547 */ /* 0x000fea000b800000 */
[----:B------:R-:W-:Y:S01]  /*43f0*/  UPLOP3.LUT UP2, UPT, UPT, UPT, UP5, 0x80, 0x8 ;  /* 0x000000000008789c */ /* 0x000fe20003f4f050 */
[----:B-1----:R-:W-:Y:S01]  /*4400*/  HFMA2 R0, -RZ, RZ, 0, 5.9604644775390625e-08 ;  /* 0x00000001ff007431 */ /* 0x002fe200000001ff */
[----:B------:R-:W1:Y:S01]  /*4410*/  LDCU.64 UR8, c[0x0][0x358] ;  /* 0x00006b00ff0877ac */ /* 0x000e620008000a00 */
[----:B------:R-:W-:Y:S03]  /*4420*/  IMAD.MOV.U32 R234, RZ, RZ, 0x1 ;  /* 0x00000001ffea7424 */ /* 0x000fe600078e00ff */
[----:B------:R-:W-:Y:S05]  /*4430*/  PLOP3.LUT P1, PT, PT, PT, UP2, 0x80, 0x8 ;  /* 0x000000000008781c */ /* 0x000fea0003f2f028 */
[----:B------:R-:W2:Y:S01]  /*4440*/  @UP2 LDCU.64 UR4, c[0x0][0x888] ;  /* 0x00011100ff0427ac */ /* 0x000ea20008000a00 */
[----:B------:R-:W-:Y:S07]  /*4450*/  @UP2 UIMAD UR7, UR36, UR42, URZ ;  /* 0x0000002a240722a4 */ /* 0x000fee000f8e02ff */
[----:B------:R-:W-:Y:S01]  /*4460*/  @!P1 PRMT R234, R0, 0x7610, R234 ;  /* 0x0000761000ea9816 */ /* 0x000fe200000000ea */
[----:B--2---:R-:W-:Y:S06]  /*4470*/  @UP2 UIMAD.WIDE UR4, UR7, 0x4, UR4 ;  /* 0x00000004070428a5 */ /* 0x004fec000f8e0204 */
[----:B------:R-:W-:Y:S01]  /*4480*/  IMAD.U32 R2, RZ, RZ, UR4 ;  /* 0x00000004ff027e24 */ /* 0x000fe2000f8e00ff */
[----:B------:R-:W-:Y:S04]  /*4490*/  MOV R3, UR5 ;  /* 0x0000000500037c02 */ /* 0x000fe80008000f00 */
[----:B------:R-:W2:Y:S01]  /*44a0*/  @!UP2 LDCU UR4, c[0x0][0x880] ;  /* 0x00011000ff04a7ac */ /* 0x000ea20008000800 */
[----:B-1---5:R4:W5:Y:S02]  /*44b0*/  @P1 LDG.E R121, desc[UR8][R2.64] ;  /* 0x0000000802791981 */ /* 0x022964000c1e1900 */
[----:B--2-4-:R-:W-:Y:S07]  /*44c0*/  @!P1 IMAD.U32 R121, RZ, RZ, UR4 ;  /* 0x00000004ff799e24 */ /* 0x014fee000f8e00ff */
.L_x_72:
[----:B-----5:R-:W-:Y:S01]  /*44d0*/  @!P0 FSETP.EQ.AND P1, PT, R121, RZ, PT ;  /* 0x000000ff7900820b */ /* 0x020fe20003f22000 */
[----:B------:R-:W-:Y:S01]  /*44e0*/  @!UPT UIADD3 URZ, UPT, UPT, URZ, URZ, URZ ;  /* 0x000000fffffff290 */ /* 0x000fe2000fffe0ff */
[----:B------:R-:W-:Y:S11]  /*44f0*/  @!P0 BRA `(.L_x_73) ;  /* 0x0000000000148947 */ /* 0x000ff60003800000 */
[----:B------:R-:W-:Y:S02]  /*4500*/  LOP3.LUT P0, RZ, R234, 0xff, RZ, 0xc0, !PT ;  /* 0x000000ffeaff7812 */ /* 0x000fe4000780c0ff */
[----:B------:R-:W-:Y:S04]  /*4510*/  PLOP3.LUT P1, PT, PT, PT, UP2, 0x80, 0x8 ;  /* 0x000000000008781c */ /* 0x000fe80003f2f028 */
[----:B------:R-:W-:Y:S07]  /*4520*/  PLOP3.LUT P1, PT, P1, PT, PT, 0x8, 0x80 ;  /* 0x000000000080781c */ /* 0x000fee0000f2e170 */
[----:B------:R-:W-:Y:S11]  /*4530*/  @P0 FSETP.EQ.AND P1, PT, R121, RZ, PT ;  /* 0x000000ff7900020b */ /* 0x000ff60003f22000 */
[----:B------:R-:W-:Y:S02]  /*4540*/  @!UPT UIADD3 URZ, UPT, UPT, URZ, URZ, URZ ;  /* 0x000000fffffff290 */ /* 0x000fe4000fffe0ff */
.L_x_73:
[----:B------:R-:W-:Y:S01]  /*4550*/  ULEA UR5, UR30, UR6, 0x3 ;  /* 0x000000061e057291 */ /* 0x000fe2000f8e18ff */
[----:B-1----:R-:W-:Y:S02]  /*4560*/  SHF.L.U32 R0, R11, 0x1f, RZ ;  /* 0x0000001f0b007819 */ /* 0x002fe400000006ff */
[----:B------:R-:W-:Y:S01]  /*4570*/  ELECT P0, URZ, PT ;  /* 0x0000000000ff782f */ /* 0x000fe20003800000 */
[----:B------:R-:W-:Y:S05]  /*4580*/  VIADD R10, R10, 0x1 ;  /* 0x000000010a0a7836 */ /* 0x000fea0000000000 */
[----:B------:R-:W1:Y:S02]  /*4590*/  SYNCS.PHASECHK.TRANS64.TRYWAIT P2, [UR5+0x50], R0 ;  /* 0x00005000ff0075a7 */ /* 0x000e640008041105 */
[----:B-1----:R-:W-:Y:S05]  /*45a0*/  @!P2 BRA `(.L_x_74) ;  /* 0x0000004c0094a947 */ /* 0x002fea0003800000 */
.L_x_138:
[----:B------:R-:W-:Y:S01]  /*45b0*/  UIADD3 UR33, UPT, UPT, UR5, 0x40, URZ ;  /* 0x0000004005217890 */ /* 0x000fe2000fffe0ff */
[----:B------:R-:W-:Y:S01]  /*45c0*/  PLOP3.LUT P0, PT, P1, P0, PT, 0xf2, 0x2f ;  /* 0x00000000002f781c */ /* 0x000fe20000f01e72 */
[----:B------:R-:W-:Y:S01]  /*45d0*/  UMOV UR40, 0x0 ;  /* 0x0000000000287882 */ /* 0x000fe20000000000 */
[----:B------:R-:W-:Y:S01]  /*45e0*/  UMOV UR41, 0x10000000 ;  /* 0x1000000000297882 */ /* 0x000fe20000000000 */
[----:B------:R-:W-:Y:S01]  /*45f0*/  UMOV UR12, UR36 ;  /* 0x00000024000c7c82 */ /* 0x000fe20008000000 */
[----:B------:R-:W-:Y:S01]  /*4600*/  UMOV UR20, UR36 ;  /* 0x0000002400147c82 */ /* 0x000fe20008000000 */
[----:B------:R-:W-:Y:S01]  /*4610*/  UMOV UR28, UR36 ;  /* 0x00000024001c7c82 */ /* 0x000fe20008000000 */
[----:B------:R-:W-:Y:S01]  /*4620*/  UMOV UR9, UR33 ;  /* 0x0000002100097c82 */ /* 0x000fe20008000000 */
[----:B------:R-:W-:Y:S01]  /*4630*/  UMOV UR17, UR33 ;  /* 0x0000002100117c82 */ /* 0x000fe20008000000 */
[----:B------:R-:W-:Y:S01]  /*4640*/  UMOV UR25, UR33 ;  /* 0x0000002100197c82 */ /* 0x000fe20008000000 */
[C---:B------:R-:W-:Y:S04]  /*4650*/  ISETP.NE.AND P1, PT, R10.reuse, 0x2, PT ;  /* 0x000000020a00780c */ /* 0x040fe80003f25270 */
[----:B------:R-:W-:Y:S01]  /*4660*/  VOTEU.ALL UP0, P0 ;  /* 0x0000000000ff7886 */ /* 0x000fe20000000000 */
[----:B-1----:R-:W-:Y:S02]  /*4670*/  SEL R0, RZ, 0x1, P1 ;  /* 0x00000001ff007807 */ /* 0x002fe40000800000 */
[----:B------:R-:W-:Y:S02]  /*4680*/  SEL R10, R10, RZ, P1 ;  /* 0x000000ff0a0a7207 */ /* 0x000fe40000800000 */
[----:B------:R-:W-:Y:S01]  /*4690*/  @!UP0 UIADD3 UR38, UP1, UPT, UR54, 0x580, URZ ;  /* 0x0000058036268890 */ /* 0x000fe2000ff3e0ff */
[----:B------:R-:W-:Y:S01]  /*46a0*/  LOP3.LUT R9, R9, R0, RZ, 0x3c, !PT ;  /* 0x0000000009097212 */ /* 0x000fe200078e3cff */
[----:B------:R-:W-:Y:S02]  /*46b0*/  @!UP0 UIMAD UR4, UR30, 0x7000, UR6 ;  /* 0x000070001e0488a4 */ /* 0x000fe4000f8e0206 */
[----:B------:R-:W-:Y:S02]  /*46c0*/  @!UP0 UIADD3.X UR39, UPT, UPT, URZ, UR55, URZ, UP1, !UPT ;  /* 0x00000037ff278290 */ /* 0x000fe40008ffe4ff */
[----:B------:R-:W-:Y:S02]  /*46d0*/  @!UP0 USHF.L.U32 UR35, UR46, 0x6, URZ ;  /* 0x000000062e238899 */ /* 0x000fe400080006ff */
[----:B------:R-:W-:Y:S02]  /*46e0*/  @!UP0 UIMAD UR34, UR47, 0xe0, URZ ;  /* 0x000000e02f2288a4 */ /* 0x000fe4000f8e02ff */
[----:B------:R-:W-:Y:S01]  /*46f0*/  @!UP0 UIADD3 UR32, UPT, UPT, UR4, 0x200, URZ ;  /* 0x0000020004208890 */ /* 0x000fe2000fffe0ff */
[----:B------:R-:W-:Y:S01]  /*4700*/  VOTEU.ALL UP1, P0 ;  /* 0x0000000000ff7886 */ /* 0x000fe20000020000 */
[----:B------:R-:W-:Y:S02]  /*4710*/  @!UP0 UIADD3 UR10, UPT, UPT, UR34, 0x20, URZ ;  /* 0x00000020220a8890 */ /* 0x000fe4000fffe0ff */
[----:B------:R-:W-:Y:S01]  /*4720*/  @!UP0 UIADD3 UR8, UPT, UPT, UR4, 0x1200, URZ ;  /* 0x0000120004088890 */ /* 0x000fe2000fffe0ff */
[----:B------:R-:W-:Y:S01]  /*4730*/  UMOV UR11, UR35 ;  /* 0x00000023000b7c82 */ /* 0x000fe20008000000 */
[----:B------:R-:W-:Y:S03]  /*4740*/  @!UP0 UIADD3 UR18, UPT, UPT, UR34, 0x40, URZ ;  /* 0x0000004022128890 */ /* 0x000fe6000fffe0ff */
[----:B------:R1:W-:Y:S01]  /*4750*/  @!UP1 UTMALDG.3D [UR32], [UR38], desc[UR40] ;  /* 0x00002820260095b4 */ /* 0x0003e20008011000 */
[----:B------:R-:W-:Y:S01]  /*4760*/  VOTEU.ALL UP1, P0 ;  /* 0x0000000000ff7886 */ /* 0x000fe20000020000 */
[----:B------:R-:W-:Y:S01]  /*4770*/  @!UP0 UIADD3 UR16, UPT, UPT, UR4, 0x2200, URZ ;  /* 0x0000220004108890 */ /* 0x000fe2000fffe0ff */
[----:B------:R-:W-:Y:S01]  /*4780*/  UMOV UR19, UR35 ;  /* 0x0000002300137c82 */ /* 0x000fe20008000000 */
[----:B------:R-:W-:Y:S02]  /*4790*/  @!UP0 UIADD3 UR26, UPT, UPT, UR34, 0x60, URZ ;  /* 0x00000060221a8890 */ /* 0x000fe4000fffe0ff */
[----:B------:R-:W-:Y:S01]  /*47a0*/  @!UP0 UIADD3 UR24, UPT, UPT, UR4, 0x3200, URZ ;  /* 0x0000320004188890 */ /* 0x000fe2000fffe0ff */
[----:B------:R2:W-:Y:S01]  /*47b0*/  @!UP1 UTMALDG.3D [UR8], [UR38], desc[UR40] ;  /* 0x00002808260095b4 */ /* 0x0005e20008011000 */
[----:B------:R-:W-:Y:S01]  /*47c0*/  VOTEU.ALL UP1, P0 ;  /* 0x0000000000ff7886 */ /* 0x000fe20000020000 */
[----:B------:R-:W-:Y:S01]  /*47d0*/  UMOV UR27, UR35 ;  /* 0x00000023001b7c82 */ /* 0x000fe20008000000 */
[----:B------:R-:W-:Y:S02]  /*47e0*/  UIADD3 UR47, UPT, UPT, UR13, UR60, URZ ;  /* 0x0000003c0d2f7290 */ /* 0x000fe4000fffe0ff */
[----:B------:R-:W-:Y:S01]  /*47f0*/  UIADD3 UR46, UPT, UPT, UR14, UR61, URZ ;  /* 0x0000003d0e2e7290 */ /* 0x000fe2000fffe0ff */
[----:B------:R4:W-:Y:S01]  /*4800*/  @!UP1 UTMALDG.3D [UR16], [UR38], desc[UR40] ;  /* 0x00002810260095b4 */ /* 0x0009e20008011000 */
[----:B------:R-:W-:Y:S05]  /*4810*/  VOTEU.ALL UP1, P0 ;  /* 0x0000000000ff7886 */ /* 0x000fea0000020000 */
[----:B------:R-:W-:Y:S01]  /*4820*/  @!UP1 UTMALDG.3D [UR24], [UR38], desc[UR40] ;  /* 0x00002818260095b4 */ /* 0x000fe20008011000 */
[----:B------:R-:W-:Y:S01]  /*4830*/  VOTEU.ALL UP1, P0 ;  /* 0x0000000000ff7886 */ /* 0x000fe20000020000 */
[----:B-1----:R-:W-:Y:S01]  /*4840*/  UMOV UR36, UR31 ;  /* 0x0000001f00247c82 */ /* 0x002fe20008000000 */
[----:B--2---:R-:W-:Y:S02]  /*4850*/  @!UP0 UIADD3 UR10, UPT, UPT, UR34, 0x80, URZ ;  /* 0x00000080220a8890 */ /* 0x004fe4000fffe0ff */
[----:B------:R-:W-:Y:S02]  /*4860*/  @!UP0 UIADD3 UR8, UPT, UPT, UR4, 0x4200, URZ ;  /* 0x0000420004088890 */ /* 0x000fe4000fffe0ff */
[----:B----4-:R-:W-:Y:S02]  /*4870*/  @!UP0 UIADD3 UR18, UPT, UPT, UR34, 0xa0, URZ ;  /* 0x000000a022128890 */ /* 0x010fe4000fffe0ff */
[----:B------:R-:W-:Y:S05]  /*4880*/  @!UP0 UIADD3 UR16, UPT, UPT, UR4, 0x5200, URZ ;  /* 0x0000520004108890 */ /* 0x000fea000fffe0ff */
[----:B------:R1:W-:Y:S01]  /*4890*/  @!UP1 UTMALDG.3D [UR8], [UR38], desc[UR40] ;  /* 0x00002808260095b4 */ /* 0x0003e20008011000 */
[----:B------:R-:W-:Y:S02]  /*48a0*/  UPLOP3.LUT UP1, UPT, UPT, UPT, UPT, 0x80, 0x8 ;  /* 0x000000000008789c */ /* 0x000fe40003f2f070 */
[----:B-1----:R-:W-:Y:S02]  /*48b0*/  @!UP0 UIADD3 UR10, UPT, UPT, UR34, 0xc0, URZ ;  /* 0x000000c0220a8890 */ /* 0x002fe4000fffe0ff */
[----:B------:R-:W-:Y:S01]  /*48c0*/  @!UP0 UIADD3 UR8, UPT, UPT, UR4, 0x6200, URZ ;  /* 0x0000620004088890 */ /* 0x000fe2000fffe0ff */
[----:B------:R-:W-:Y:S01]  /*48d0*/  VOTEU.ALL UP0, P0 ;  /* 0x0000000000ff7886 */ /* 0x000fe20000000000 */
[----:B------:R-:W-:Y:S04]  /*48e0*/  UIADD3 UR4, UPT, UPT, UR30, 0x1, URZ ;  /* 0x000000011e047890 */ /* 0x000fe8000fffe0ff */
[----:B------:R2:W-:Y:S01]  /*48f0*/  @!UP0 UTMALDG.3D [UR16], [UR38], desc[UR40] ;  /* 0x00002810260085b4 */ /* 0x0005e20008011000 */
[----:B------:R-:W-:Y:S04]  /*4900*/  UISETP.NE.AND UP0, UPT, UR4, 0x2, UPT ;  /* 0x000000020400788c */ /* 0x000fe8000bf05270 */
[----:B------:R-:W-:Y:S02]  /*4910*/  USEL UR7, URZ, 0x1, UP0 ;  /* 0x00000001ff077887 */ /* 0x000fe40008000000 */
[----:B------:R-:W-:Y:S02]  /*4920*/  USEL UR30, UR4, URZ, UP0 ;  /* 0x000000ff041e7287 */ /* 0x000fe40008000000 */
[----:B------:R-:W-:Y:S01]  /*4930*/  VOTEU.ALL UP0, P0 ;  /* 0x0000000000ff7886 */ /* 0x000fe20000000000 */
[----:B------:R-:W-:Y:S01]  /*4940*/  UPRMT UR4, UR15, 0x654, UR33 ;  /* 0x000006540f047896 */ /* 0x000fe20008000021 */
[----:B------:R-:W-:Y:S03]  /*4950*/  LOP3.LUT R11, R11, UR7, RZ, 0x3c, !PT ;  /* 0x000000070b0b7c12 */ /* 0x000fe6000f8e3cff */
[----:B------:R2:W-:Y:S01]  /*4960*/  @!UP0 UTMALDG.3D [UR8], [UR38], desc[UR40] ;  /* 0x00002808260085b4 */ /* 0x0005e20008011000 */
[----:B------:R2:W-:Y:S04]  /*4970*/  @!P0 SYNCS.ARRIVE.TRANS64.RED.A0TR RZ, [UR5+0x40], R8 ;  /* 0x00004008ffff89a7 */ /* 0x0005e80008300405 */
[----:B------:R-:W-:Y:S01]  /*4980*/  SYNCS.ARRIVE.TRANS64.RED.A1T0 RZ, [UR4], RZ ;  /* 0x000000ffffff79a7 */ /* 0x000fe20008100404 */
[----:B------:R-:W-:Y:S05]  /*4990*/  BRA.U UP3, `(.L_x_75) ;  /* 0xfffffff103f47547 */ /* 0x000fea000b83ffff */
[----:B------:R-:W-:Y:S01]  /*49a0*/  UIADD3 UR6, UPT, UPT, UR6, 0x50, URZ ;  /* 0x0000005006067890 */ /* 0x000fe2000fffe0ff */
[----:B------:R-:W-:-:S03]  /*49b0*/  SHF.L.U32 R2, R11, 0x1f, RZ ;  /* 0x0000001f0b027819 */ /* 0x000fc600000006ff */
[----:B------:R-:W-:-:S09]  /*49c0*/  ULEA UR4, UR30, UR6, 0x3 ;  /* 0x000000061e047291 */ /* 0x000fd2000f8e18ff */
[----:B------:R-:W1:Y:S02]  /*49d0*/  SYNCS.PHASECHK.TRANS64.TRYWAIT P0, [UR4], R2 ;  /* 0x00000002ff0075a7 */ /* 0x000e640008001104 */
[----:B-1----:R-:W-:Y:S05]  /*49e0*/  @!P0 BRA `(.L_x_76) ;  /* 0x00000048009c8947 */ /* 0x002fea0003800000 */
.L_x_140:
[----:B------:R-:W-:-:S04]  /*49f0*/  UIADD3 UR4, UPT, UPT, UR30, 0x1, URZ ;  /* 0x000000011e047890 */ /* 0x000fc8000fffe0ff */
[----:B------:R-:W-:-:S04]  /*4a00*/  UISETP.NE.AND UP0, UPT, UR4, 0x2, UPT ;  /* 0x000000020400788c */ /* 0x000fc8000bf05270 */
[----:B------:R-:W-:Y:S02]  /*4a10*/  USEL UR5, URZ, 0x1, UP0 ;  /* 0x00000001ff057887 */ /* 0x000fe40008000000 */
[----:B------:R-:W-:-:S04]  /*4a20*/  USEL UR4, UR4, URZ, UP0 ;  /* 0x000000ff04047287 */ /* 0x000fc80008000000 */
[----:B------:R-:W-:Y:S01]  /*4a30*/  ULEA UR4, UR4, UR6, 0x3 ;  /* 0x0000000604047291 */ /* 0x000fe2000f8e18ff */
[----:B-1----:R-:W-:-:S04]  /*4a40*/  LOP3.LUT R2, R11, UR5, RZ, 0x3c, !PT ;  /* 0x000000050b027c12 */ /* 0x002fc8000f8e3cff */
[----:B------:R-:W-:Y:S01]  /*4a50*/  SHF.L.U32 R2, R2, 0x1f, RZ ;  /* 0x0000001f02027819 */ /* 0x000fe200000006ff */
[----:B------:R-:W-:-:S07]  /*4a60*/  IMAD.U32 R0, RZ, RZ, UR4 ;  /* 0x00000004ff007e24 */ /* 0x000fce000f8e00ff */
.L_x_77:
[----:B-1----:R1:W4:Y:S02]  /*4a70*/  SYNCS.PHASECHK.TRANS64.TRYWAIT P0, [R0+URZ], R2 ;  /* 0x00000002000075a7 */ /* 0x00232400080011ff */
[----:B----4-:R-:W-:Y:S05]  /*4a80*/  @!P0 NANOSLEEP.SYNCS 0x989680 ;  /* 0x009896800000895d */ /* 0x010fea0003900000 */
[----:B------:R-:W4:Y:S02]  /*4a90*/  @!P0 SYNCS.PHASECHK.TRANS64 P0, [R0+URZ], R2 ;  /* 0x00000002000085a7 */ /* 0x000f2400080010ff */
[----:B--234-:R-:W-:Y:S05]  /*4aa0*/  @P0 EXIT ;  /* 0x000000000000094d */ /* 0x01cfea0003800000 */
[----:B------:R-:W-:Y:S05]  /*4ab0*/  BRA `(.L_x_77) ;  /* 0xfffffffc00ec7947 */ /* 0x000fea000383ffff */
.L_x_67:
[----:B------:R-:W-:-:S06]  /*4ac0*/  UISETP.GE.AND UP0, UPT, UR18, 0x4, UPT ;  /* 0x000000041200788c */ /* 0x000fcc000bf06270 */
[----:B------:R-:W-:-:S13]  /*4ad0*/  PLOP3.LUT P0, PT, PT, PT, UP0, 0x80, 0x8 ;  /* 0x000000000008781c */ /* 0x000fda0003f0f008 */
[----:B-1----:R-:W-:Y:S05]  /*4ae0*/  @!P0 EXIT ;  /* 0x000000000000894d */ /* 0x002fea0003800000 */
[----:B------:R-:W-:Y:S01]  /*4af0*/  BAR.SYNC.DEFER_BLOCKING 0x6, 0xa0 ;  /* 0x0182800000007b1d */ /* 0x000fe20000010000 */
[----:B------:R-:W-:-:S05]  /*4b00*/  IMAD.U32 R2, R2, 0x10000, RZ ;  /* 0x0001000002027824 */ /* 0x000fca00078e00ff */
[----:B------:R-:W-:Y:S02]  /*4b10*/  UMOV UR4, 0x400 ;  /* 0x0000040000047882 */ /* 0x000fe40000000000 */
[----:B------:R-:W1:Y:S01]  /*4b20*/  LDC.64 R230, c[0x0][0x888] ;  /* 0x00022200ffe67b82 */ /* 0x000e620000000a00 */
[----:B------:R-:W-:Y:S01]  /*4b30*/  ULEA UR4, UR15, UR4, 0x18 ;  /* 0x000000040f047291 */ /* 0x000fe2000f8ec0ff */
[----:B------:R-:W-:Y:S01]  /*4b40*/  LOP3.LUT R2, R2, 0x600000, RZ, 0xc0, !PT ;  /* 0x0060000002027812 */ /* 0x000fe200078ec0ff */
[----:B------:R-:W2:Y:S01]  /*4b50*/  LDCU UR41, c[0x0][0xb0c] ;  /* 0x00016180ff2977ac */ /* 0x000ea20008000800 */
[----:B------:R-:W3:Y:S04]  /*4b60*/  LDCU UR40, c[0x0][0xb30] ;  /* 0x00016600ff2877ac */ /* 0x000ee80008000800 */
[----:B------:R-:W4:Y:S01]  /*4b70*/  LDC.64 R232, c[0x0][0x890] ;  /* 0x00022400ffe87b82 */ /* 0x000f220000000a00 */
[----:B------:R-:W1:Y:S01]  /*4b80*/  LDCU.64 UR62, c[0x0][0x888] ;  /* 0x00011100ff3e77ac */ /* 0x000e620008000a00 */
[----:B------:R-:W1:Y:S06]  /*4b90*/  LDCU.64 UR42, c[0x0][0xb28] ;  /* 0x00016500ff2a77ac */ /* 0x000e6c0008000a00 */
[----:B------:R-:W1:Y:S01]  /*4ba0*/  LDC.64 R228, c[0x0][0x8b0] ;  /* 0x00022c00ffe47b82 */ /* 0x000e620000000a00 */
[----:B------:R-:W2:Y:S01]  /*4bb0*/  LDS R0, [UR4+0x120] ;  /* 0x00012004ff007984 */ /* 0x000ea20008000800 */
[----:B------:R-:W1:Y:S01]  /*4bc0*/  LDCU.128 UR56, c[0x0][0xb10] ;  /* 0x00016200ff3877ac */ /* 0x000e620008000c00 */
[----:B------:R-:W-:Y:S01]  /*4bd0*/  UMOV UR53, 0x1 ;  /* 0x0000000100357882 */ /* 0x000fe20000000000 */
[----:B------:R-:W-:Y:S01]  /*4be0*/  UMOV UR39, URZ ;  /* 0x000000ff00277c82 */ /* 0x000fe20008000000 */
[----:B------:R-:W-:Y:S01]  /*4bf0*/  UMOV UR52, URZ ;  /* 0x000000ff00347c82 */ /* 0x000fe20008000000 */
[----:B------:R-:W-:Y:S01]  /*4c00*/  UMOV UR18, URZ ;  /* 0x000000ff00127c82 */ /* 0x000fe20008000000 */
[----:B------:R-:W-:Y:S01]  /*4c10*/  UMOV UR51, URZ ;  /* 0x000000ff00337c82 */ /* 0x000fe20008000000 */
[----:B------:R-:W-:Y:S01]  /*4c20*/  UMOV UR45, URZ ;  /* 0x000000ff002d7c82 */ /* 0x000fe20008000000 */
[----:B------:R-:W-:Y:S01]  /*4c30*/  UMOV UR50, URZ ;  /* 0x000000ff00327c82 */ /* 0x000fe20008000000 */
[----:B------:R-:W-:Y:S01]  /*4c40*/  UMOV UR49, URZ ;  /* 0x000000ff00317c82 */ /* 0x000fe20008000000 */
[----:B--234-:R-:W-:-:S07]  /*4c50*/  IADD3 R2, PT, PT, R0, R2, RZ ;  /* 0x0000000200027210 */ /* 0x01cfce0007ffe0ff */
.L_x_103:
[----:B--2---:R-:W2:Y:S01]  /*4c60*/  S2UR UR44, SR_CgaCtaId ;  /* 0x00000000002c79c3 */ /* 0x004ea20000008800 */
[----:B------:R-:W-:Y:S01]  /*4c70*/  UMOV UR4, 0x400 ;  /* 0x0000040000047882 */ /* 0x000fe20000000000 */
[----:B-1----:R-:W-:Y:S04]  /*4c80*/  MOV R3, UR51 ;  /* 0x0000003300037c02 */ /* 0x002fe80008000f00 */
[----:B------:R-:W-:Y:S01]  /*4c90*/  SHF.L.U32 R3, R3, 0x1f, RZ ;  /* 0x0000001f03037819 */ /* 0x000fe200000006ff */
[----:B--2---:R-:W-:Y:S04]  /*4ca0*/  ULEA UR44, UR44, UR4, 0x18 ;  /* 0x000000042c2c7291 */ /* 0x004fe8000f8ec0ff */
[----:B------:R-:W-:Y:S09]  /*4cb0*/  ULEA UR4, UR18, UR44, 0x3 ;  /* 0x0000002c12047291 */ /* 0x000ff2000f8e18ff */
[----:B------:R-:W2:Y:S02]  /*4cc0*/  SYNCS.PHASECHK.TRANS64.TRYWAIT P0, [UR4+0x70], R3 ;  /* 0x00007003ff0075a7 */ /* 0x000ea40008001104 */
[----:B--2---:R-:W-:Y:S05]  /*4cd0*/  @!P0 BRA `(.L_x_78) ;  /* 0x0000004400f88947 */ /* 0x004fea0003800000 */
.L_x_142:
[----:B------:R-:W-:Y:S02]  /*4ce0*/  ULEA UR5, UR18, UR44, 0x4 ;  /* 0x0000002c12057291 */ /* 0x000fe4000f8e20ff */
[----:B------:R-:W-:Y:S01]  /*4cf0*/  UIADD3 UR4, UPT, UPT, UR4, 0x80, URZ ;  /* 0x0000008004047890 */ /* 0x000fe2000fffe0ff */
[----:B------:R-:W3:Y:S03]  /*4d00*/  LDCU UR10, c[0x0][0xb24] ;  /* 0x00016480ff0a77ac */ /* 0x000ee60008000800 */
[----:B------:R-:W-:Y:S03]  /*4d10*/  UPRMT UR4, URZ, 0x654, UR4 ;  /* 0x00000654ff047896 */ /* 0x000fe60008000004 */
[----:B------:R-:W4:Y:S01]  /*4d20*/  LDS.128 R4, [UR5+0x100] ;  /* 0x00010005ff047984 */ /* 0x000f220008000c00 */
[----:B------:R-:W-:Y:S01]  /*4d30*/  @!PT LDS RZ, [RZ] ;  /* 0x00000000fffff984 */ /* 0x000fe20000000800 */
[----:B------:R-:W-:Y:S01]  /*4d40*/  @!PT LDS RZ, [RZ] ;  /* 0x00000000fffff984 */ /* 0x000fe20000000800 */
[----:B------:R-:W-:Y:S01]  /*4d50*/  @!PT LDS RZ, [RZ] ;  /* 0x00000000fffff984 */ /* 0x000fe20000000800 */
[----:B------:R-:W-:Y:S01]  /*4d60*/  @!PT LDS RZ, [RZ] ;  /* 0x00000000fffff984 */ /* 0x000fe20000000800 */
[----:B------:R1:W-:Y:S07]  /*4d70*/  MEMBAR.ALL.CTA ;  /* 0x0000000000007992 */ /* 0x0003ee0000008000 */
[----:B-1----:R-:W1:Y:S02]  /*4d80*/  FENCE.VIEW.ASYNC.S ;  /* 0x00000000000073c6 */ /* 0x002e640000000000 */
[----:B-1----:R-:W-:Y:S01]  /*4d90*/  SYNCS.ARRIVE.TRANS64.RED.A1T0 RZ, [UR4], RZ ;  /* 0x000000ffffff79a7 */ /* 0x002fe20008100404 */
[----:B----4-:R-:W-:Y:S11]  /*4da0*/  LOP3.LUT P0, RZ, R6, 0x1, RZ, 0xc0, !PT ;  /* 0x0000000106ff7812 */ /* 0x010ff6000780c0ff */
[----:B------:R-:W-:Y:S02]  /*4db0*/  @!UPT UIADD3 URZ, UPT, UPT, URZ, URZ, URZ ;  /* 0x000000fffffff290 */ /* 0x000fe4000fffe0ff */
[----:B------:R-:W-:Y:S01]  /*4dc0*/  VOTEU.ANY UP0, P0 ;  /* 0x0000000000ff7886 */ /* 0x000fe20000000100 */
[----:B------:R-:W-:Y:S01]  /*4dd0*/  PLOP3.LUT P3, PT, PT, PT, UP0, 0x80, 0x8 ;  /* 0x000000000008781c */ /* 0x000fe20003f6f008 */
[----:B------:R-:W-:Y:S01]  /*4de0*/  UP2UR UR54, UPR, URZ, 0x1 ;  /* 0x00000001ff367883 */ /* 0x000fe20008000000 */
[----:B------:R-:W-:Y:S02]  /*4df0*/  PLOP3.LUT P1, PT, PT, PT, UP0, 0x80, 0x8 ;  /* 0x000000000008781c */ /* 0x000fe40003f2f008 */
[----:B------:R-:W-:Y:S02]  /*4e00*/  PLOP3.LUT P2, PT, PT, PT, UP0, 0x80, 0x8 ;  /* 0x000000000008781c */ /* 0x000fe40003f4f008 */
[----:B------:R-:W-:Y:S01]  /*4e10*/  PLOP3.LUT P0, PT, PT, PT, UP0, 0x80, 0x8 ;  /* 0x000000000008781c */ /* 0x000fe20003f0f008 */
[----:B---3--:R-:W-:Y:S06]  /*4e20*/  UISETP.GE.AND UP0, UPT, UR10, 0x1, UPT ;  /* 0x000000010a00788c */ /* 0x008fec000bf06270 */
[----:B--2---:R-:W-:Y:S02]  /*4e30*/  @P3 MOV R3, R4 ;  /* 0x0000000400033202 */ /* 0x004fe40000000f00 */
[----:B------:R-:W-:Y:S02]  /*4e40*/  @P1 LOP3.LUT R0, R5, 0xffff, RZ, 0xc0, !PT ;  /* 0x0000ffff05001812 */ /* 0x000fe400078ec0ff */
[----:B------:R-:W-:Y:S02]  /*4e50*/  @P2 R2UR UR38, R3 ;  /* 0x00000000032622ca */ /* 0x000fe400000e0000 */
[----:B------:R-:W-:Y:S01]  /*4e60*/  @P0 R2UR UR37, R0 ;  /* 0x00000000002502ca */ /* 0x000fe200000e0000 */
[----:B------:R-:W-:Y:S03]  /*4e70*/  @!UPT UIADD3 URZ, UPT, UPT, URZ, URZ, URZ ;  /* 0x000000fffffff290 */ /* 0x000fe6000fffe0ff */
[----:B------:R-:W-:Y:S11]  /*4e80*/  BRA.U !UP0, `(.L_x_79) ;  /* 0x0000000108cc7547 */ /* 0x000ff6000b800000 */
[----:B------:R-:W1:Y:S01]  /*4e90*/  LDCU UR6, c[0x0][0xb20] ;  /* 0x00016400ff0677ac */ /* 0x000e620008000800 */
[----:B------:R-:W2:Y:S01]  /*4ea0*/  LDCU UR7, c[0x0][0x370] ;  /* 0x00006e00ff0777ac */ /* 0x000ea20008000800 */
[----:B------:R-:W3:Y:S01]  /*4eb0*/  LDCU UR4, c[0x0][0x374] ;  /* 0x00006e80ff0477ac */ /* 0x000ee20008000800 */
[----:B------:R-:W-:Y:S02]  /*4ec0*/  UISETP.NE.AND UP0, UPT, UR58, 0x1, UPT ;  /* 0x000000013a00788c */ /* 0x000fe4000bf05270 */
[----:B------:R-:W-:Y:S02]  /*4ed0*/  UIMAD.WIDE.U32 UR12, UR37, UR59, URZ ;  /* 0x0000003b250c72a5 */ /* 0x000fe4000f8e00ff */
[----:B------:R-:W-:Y:S02]  /*4ee0*/  UISETP.NE.AND UP1, UPT, UR41, 0x1, UPT ;  /* 0x000000012900788c */ /* 0x000fe4000bf25270 */
[----:B------:R-:W-:Y:S02]  /*4ef0*/  UISETP.NE.AND UP2, UPT, UR10, 0x1, UPT ;  /* 0x000000010a00788c */ /* 0x000fe4000bf45270 */
[----:B------:R-:W-:Y:S02]  /*4f00*/  UIMAD.WIDE.U32 UR16, UR38, UR56, URZ ;  /* 0x00000038261072a5 */ /* 0x000fe4000f8e00ff */
[----:B--2---:R-:W-:Y:S02]  /*4f10*/  UIMAD.WIDE.U32 UR14, UR7, UR56, URZ ;  /* 0x00000038070e72a5 */ /* 0x004fe4000f8e00ff */
[----:B---3--:R-:W-:Y:S07]  /*4f20*/  UIMAD.WIDE.U32 UR8, UR4, UR59, URZ ;  /* 0x0000003b040872a5 */ /* 0x008fee000f8e00ff */
[----:B------:R-:W-:Y:S02]  /*4f30*/  UMOV UR5, UR9 ;  /* 0x0000000900057c82 */ /* 0x000fe40008000000 */
[----:B-1----:R-:W-:Y:S03]  /*4f40*/  @UP0 USHF.R.U32.HI UR4, URZ, UR6, UR5 ;  /* 0x00000006ff040299 */ /* 0x002fe60008011605 */
[----:B------:R-:W-:Y:S01]  /*4f50*/  UMOV UR5, UR13 ;  /* 0x0000000d00057c82 */ /* 0x000fe20008000000 */
[----:B------:R-:W-:Y:S02]  /*4f60*/  UIMAD.WIDE.U32 UR8, UR4, UR42, URZ ;  /* 0x0000002a040872a5 */ /* 0x000fe4000f8e00ff */
[----:B------:R-:W-:Y:S03]  /*4f70*/  USHF.R.U32.HI UR6, URZ, UR6, UR5 ;  /* 0x00000006ff067299 */ /* 0x000fe60008011605 */
[----:B------:R-:W-:Y:S01]  /*4f80*/  UMOV UR5, UR15 ;  /* 0x0000000f00057c82 */ /* 0x000fe20008000000 */
[----:B------:R-:W-:Y:S02]  /*4f90*/  USEL UR6, UR37, UR6, !UP0 ;  /* 0x0000000625067287 */ /* 0x000fe4000c000000 */
[----:B------:R-:W-:Y:S01]  /*4fa0*/  @UP1 USHF.R.U32.HI UR7, URZ, UR57, UR5 ;  /* 0x00000039ff071299 */ /* 0x000fe20008011605 */
[----:B------:R-:W-:Y:S02]  /*4fb0*/  UMOV UR8, UR9 ;  /* 0x0000000900087c82 */ /* 0x000fe40008000000 */
[----:B------:R-:W-:Y:S01]  /*4fc0*/  UMOV UR5, UR17 ;  /* 0x0000001100057c82 */ /* 0x000fe20008000000 */
[----:B------:R-:W-:Y:S02]  /*4fd0*/  UIMAD.WIDE.U32 UR12, UR7, UR42, URZ ;  /* 0x0000002a070c72a5 */ /* 0x000fe4000f8e00ff */
[----:B------:R-:W-:Y:S02]  /*4fe0*/  @UP2 USHF.R.U32.HI UR4, URZ, UR43, UR8 ;  /* 0x0000002bff042299 */ /* 0x000fe40008011608 */
[----:B------:R-:W-:Y:S02]  /*4ff0*/  USHF.R.U32.HI UR5, URZ, UR57, UR5 ;  /* 0x00000039ff057299 */ /* 0x000fe40008011605 */
[----:B------:R-:W-:Y:S02]  /*5000*/  UIMAD UR4, UR10, UR4, URZ ;  /* 0x000000040a0472a4 */ /* 0x000fe4000f8e02ff */
[----:B------:R-:W-:Y:S02]  /*5010*/  USEL UR5, UR38, UR5, !UP1 ;  /* 0x0000000526057287 */ /* 0x000fe4000c800000 */
[----:B------:R-:W-:Y:S01]  /*5020*/  UISETP.GE.AND UP0, UPT, UR6, UR4, UPT ;  /* 0x000000040600728c */ /* 0x000fe2000bf06270 */
[----:B------:R-:W-:Y:S01]  /*5030*/  UMOV UR8, UR13 ;  /* 0x0000000d00087c82 */ /* 0x000fe20008000000 */
[----:B------:R-:W-:Y:S02]  /*5040*/  UIMAD.WIDE.U32 UR12, UR6, UR42, URZ ;  /* 0x0000002a060c72a5 */ /* 0x000fe4000f8e00ff */
[----:B------:R-:W-:Y:S04]  /*5050*/  @UP2 USHF.R.U32.HI UR7, URZ, UR43, UR8 ;  /* 0x0000002bff072299 */ /* 0x000fe80008011608 */
[----:B------:R-:W-:Y:S01]  /*5060*/  UIMAD UR8, UR10, UR7, URZ ;  /* 0x000000070a0872a4 */ /* 0x000fe2000f8e02ff */
[----:B------:R-:W-:Y:S03]  /*5070*/  UMOV UR4, UR13 ;  /* 0x0000000d00047c82 */ /* 0x000fe60008000000 */
[----:B------:R-:W-:Y:S02]  /*5080*/  UISETP.GE.OR UP0, UPT, UR5, UR8, UP0 ;  /* 0x000000080500728c */ /* 0x000fe40008706670 */
[----:B------:R-:W-:Y:S02]  /*5090*/  USHF.R.U32.HI UR4, URZ, UR43, UR4 ;  /* 0x0000002bff047299 */ /* 0x000fe40008011604 */
[----:B------:R-:W-:Y:S02]  /*50a0*/  UIMAD.WIDE.U32 UR8, UR5, UR42, URZ ;  /* 0x0000002a050872a5 */ /* 0x000fe4000f8e00ff */
[----:B------:R-:W-:Y:S02]  /*50b0*/  USEL UR12, UR6, UR4, !UP2 ;  /* 0x00000004060c7287 */ /* 0x000fe4000d000000 */
[----:B------:R-:W-:Y:S02]  /*50c0*/  UIADD3 UR8, UPT, UPT, -UR5, URZ, URZ ;  /* 0x000000ff05087290 */ /* 0x000fe4000fffe1ff */
[----:B------:R-:W-:Y:S01]  /*50d0*/  UIADD3 UR11, UPT, UPT, -UR12, URZ, URZ ;  /* 0x000000ff0c0b7290 */ /* 0x000fe2000fffe1ff */
[----:B------:R-:W-:Y:S01]  /*50e0*/  @!UP0 UMOV UR4, UR9 ;  /* 0x0000000900048c82 */ /* 0x000fe20008000000 */
[----:B------:R-:W-:Y:S02]  /*50f0*/  UIADD3 UR9, UPT, UPT, -UR6, URZ, URZ ;  /* 0x000000ff06097290 */ /* 0x000fe4000fffe1ff */
[----:B------:R-:W-:Y:S02]  /*5100*/  @!UP0 USHF.R.U32.HI UR4, URZ, UR43, UR4 ;  /* 0x0000002bff048299 */ /* 0x000fe40008011604 */
[----:B------:R-:W-:Y:S02]  /*5110*/  UIMAD UR11, UR10, UR11, UR6 ;  /* 0x0000000b0a0b72a4 */ /* 0x000fe4000f8e0206 */
[----:B------:R-:W-:Y:S04]  /*5120*/  @!UP0 USEL UR4, UR5, UR4, !UP2 ;  /* 0x0000000405048287 */ /* 0x000fe8000d000000 */
[----:B------:R-:W-:Y:S02]  /*5130*/  @!UP0 UIMAD UR11, UR7, UR11, UR4 ;  /* 0x0000000b070b82a4 */ /* 0x000fe4000f8e0204 */
[----:B------:R-:W-:Y:S02]  /*5140*/  @!UP0 UIADD3 UR12, UPT, UPT, UR12, -UR4, URZ ;  /* 0x800000040c0c8290 */ /* 0x000fe4000fffe0ff */
[----:B------:R-:W-:Y:S02]  /*5150*/  UIMAD UR7, UR41, UR8, UR38 ;  /* 0x00000008290772a4 */ /* 0x000fe4000f8e0226 */
[----:B------:R-:W-:Y:S02]  /*5160*/  @!UP0 UIMAD UR6, UR12, UR10, UR5 ;  /* 0x0000000a0c0682a4 */ /* 0x000fe4000f8e0205 */
[----:B------:R-:W-:Y:S01]  /*5170*/  UIMAD UR4, UR58, UR9, UR37 ;  /* 0x000000093a0472a4 */ /* 0x000fe2000f8e0225 */
[----:B------:R-:W-:Y:S02]  /*5180*/  @!UP0 UMOV UR5, UR11 ;  /* 0x0000000b00058c82 */ /* 0x000fe40008000000 */
[----:B------:R-:W-:Y:S02]  /*5190*/  UIMAD UR38, UR5, UR41, UR7 ;  /* 0x00000029052672a4 */ /* 0x000fe4000f8e0207 */
[----:B------:R-:W-:Y:S11]  /*51a0*/  UIMAD UR37, UR6, UR58, UR4 ;  /* 0x0000003a062572a4 */ /* 0x000ff6000f8e0204 */
[----:B------:R-:W-:Y:S01]  /*51b0*/  @!UPT UIADD3 URZ, UPT, UPT, URZ, URZ, URZ ;  /* 0x000000fffffff290 */ /* 0x000fe2000fffe0ff */
.L_x_79:
[----:B------:R-:W-:Y:S02]  /*51c0*/  UISETP.NE.AND UP0, UPT, UR40, 0x1, UPT ;  /* 0x000000012800788c */ /* 0x000fe4000bf05270 */
[----:B------:R-:W-:Y:S02]  /*51d0*/  UISETP.NE.AND UP1, UPT, UR54, URZ, UPT ;  /* 0x000000ff3600728c */ /* 0x000fe4000bf25270 */
[----:B------:R-:W-:Y:S04]  /*51e0*/  UIADD3 UR48, UPT, UPT, UR18, 0x1, URZ ;  /* 0x0000000112307890 */ /* 0x000fe8000fffe0ff */
[----:B------:R-:W-:Y:S02]  /*51f0*/  PLOP3.LUT P1, PT, PT, PT, UP1, 0x80, 0x8 ;  /* 0x000000000008781c */ /* 0x000fe40003f2f018 */
[----:B------:R-:W-:Y:S01]  /*5200*/  PLOP3.LUT P0, PT, PT, PT, UP1, 0x80, 0x8 ;  /* 0x000000000008781c */ /* 0x000fe20003f0f018 */
[----:B------:R-:W1:Y:S01]  /*5210*/  @!UP0 LDCU.128 UR12, c[0x0][0xb10] ;  /* 0x00016200ff0c87ac */ /* 0x000e620008000c00 */
[----:B------:R-:W2:Y:S09]  /*5220*/  @!UP0 LDCU UR5, c[0x0][0xb0c] ;  /* 0x00016180ff0587ac */ /* 0x000eb20008000800 */
[----:B------:R-:W-:Y:S01]  /*5230*/  @P1 SHF.R.U32.HI R4, RZ, 0x10, R5 ;  /* 0x00000010ff041819 */ /* 0x000fe20000011605 */
[----:B------:R-:W3:Y:S03]  /*5240*/  @!UP0 LDCU UR10, c[0x0][0xb20] ;  /* 0x00016400ff0a87ac */ /* 0x000ee60008000800 */
[----:B------:R-:W-:Y:S01]  /*5250*/  @P0 R2UR UR55, R4 ;  /* 0x00000000043702ca */ /* 0x000fe200000e0000 */
[----:B-1----:R-:W-:Y:S02]  /*5260*/  UIMAD.WIDE.U32 UR8, UR38, UR12, URZ ;  /* 0x0000000c260872a5 */ /* 0x002fe4000f8e00ff */
[----:B------:R-:W-:Y:S02]  /*5270*/  UIMAD.WIDE.U32 UR6, UR37, UR15, URZ ;  /* 0x0000000f250672a5 */ /* 0x000fe4000f8e00ff */
[----:B------:R-:W-:Y:S03]  /*5280*/  @!UP0 UISETP.NE.AND UP1, UPT, UR14, 0x1, UPT ;  /* 0x000000010e00888c */ /* 0x000fe6000bf25270 */
[----:B------:R-:W-:Y:S01]  /*5290*/  @!UP0 UMOV UR4, UR9 ;  /* 0x0000000900048c82 */ /* 0x000fe20008000000 */
[----:B--2---:R-:W-:Y:S02]  /*52a0*/  @!UP0 UISETP.NE.AND UP2, UPT, UR5, 0x1, UPT ;  /* 0x000000010500888c */ /* 0x004fe4000bf45270 */
[----:B------:R-:W-:Y:S01]  /*52b0*/  @!UP0 USHF.R.U32.HI UR4, URZ, UR13, UR4 ;  /* 0x0000000dff048299 */ /* 0x000fe20008011604 */
[----:B------:R-:W-:Y:S02]  /*52c0*/  @!UP0 UMOV UR6, UR7 ;  /* 0x0000000700068c82 */ /* 0x000fe40008000000 */
[----:B---3--:R-:W-:Y:S02]  /*52d0*/  @!UP0 USHF.R.U32.HI UR6, URZ, UR10, UR6 ;  /* 0x0000000aff068299 */ /* 0x008fe40008011606 */
[----:B------:R-:W-:Y:S02]  /*52e0*/  @!UP0 USEL UR7, UR38, UR4, !UP2 ;  /* 0x0000000426078287 */ /* 0x000fe4000d000000 */
[----:B------:R-:W-:Y:S04]  /*52f0*/  @!UP0 USEL UR6, UR37, UR6, !UP1 ;  /* 0x0000000625068287 */ /* 0x000fe8000c800000 */
[----:B------:R-:W-:Y:S02]  /*5300*/  @!UP0 UIADD3 UR4, UPT, UPT, -UR7, UR6, URZ ;  /* 0x0000000607048290 */ /* 0x000fe4000fffe1ff */
[----:B------:R-:W-:Y:S02]  /*5310*/  @!UP0 UIADD3 UR6, UPT, UPT, UR7, -UR6, URZ ;  /* 0x8000000607068290 */ /* 0x000fe4000fffe0ff */
[----:B------:R-:W-:Y:S02]  /*5320*/  UIADD3 UR7, UPT, UPT, UR44, 0x200, URZ ;  /* 0x000002002c077890 */ /* 0x000fe4000fffe0ff */
[----:B------:R-:W-:Y:S02]  /*5330*/  @!UP0 UIMAD UR38, UR4, UR5, UR38 ;  /* 0x00000005042682a4 */ /* 0x000fe4000f8e0226 */
[----:B------:R-:W-:Y:S02]  /*5340*/  @!UP0 UIMAD UR37, UR6, UR14, UR37 ;  /* 0x0000000e062582a4 */ /* 0x000fe4000f8e0225 */
[----:B------:R-:W-:Y:S09]  /*5350*/  ULOP3.LUT UP0, URZ, UR7, 0x1b0, URZ, 0xc0, !UPT ;  /* 0x000001b007ff7892 */ /* 0x000ff2000f80c0ff */
[----:B------:R-:W-:Y:S05]  /*5360*/  BRA.U !UP0, `(.L_x_80) ;  /* 0x00000001087c7547 */ /* 0x000fea000b800000 */
[----:B------:R-:W1:Y:S01]  /*5370*/  LDCU.64 UR8, c[0x4][0x80] ;  /* 0x01001000ff0877ac */ /* 0x000e620008000a00 */
[----:B------:R-:W-:Y:S01]  /*5380*/  MOV R16, 0x0 ;  /* 0x0000000000107802 */ /* 0x000fe20000000f00 */
[----:B------:R-:W-:Y:S02]  /*5390*/  HFMA2 R12, -RZ, RZ, 0, 5.9604644775390625e-08 ;  /* 0x00000001ff0c7431 */ /* 0x000fe400000001ff */
[----:B------:R-:W-:Y:S01]  /*53a0*/  IMAD.MOV.U32 R8, RZ, RZ, 0x70 ;  /* 0x00000070ff087424 */ /* 0x000fe200078e00ff */
[----:B------:R2:W3:Y:S01]  /*53b0*/  LDC.64 R14, c[0x4][R16] ;  /* 0x01000000100e7b82 */ /* 0x0004e20000000a00 */
[----:B------:R-:W4:Y:S01]  /*53c0*/  LDCU.64 UR6, c[0x4][0x88] ;  /* 0x01001100ff0677ac */ /* 0x000f220008000a00 */
[----:B------:R-:W-:Y:S01]  /*53d0*/  IMAD.MOV.U32 R13, RZ, RZ, RZ ;  /* 0x000000ffff0d7224 */ /* 0x000fe200078e00ff */
[----:B------:R-:W2:Y:S01]  /*53e0*/  LDCU.64 UR4, c[0x4][0x8] ;  /* 0x01000100ff0477ac */ /* 0x000ea20008000a00 */
[----:B-1----:R-:W-:Y:S01]  /*53f0*/  MOV R5, UR9 ;  /* 0x0000000900057c02 */ /* 0x002fe20008000f00 */
[----:B------:R-:W-:Y:S01]  /*5400*/  IMAD.U32 R4, RZ, RZ, UR8 ;  /* 0x00000008ff047e24 */ /* 0x000fe2000f8e00ff */
[----:B----4-:R-:W-:Y:S01]  /*5410*/  MOV R7, UR7 ;  /* 0x0000000700077c02 */ /* 0x010fe20008000f00 */
[----:B------:R-:W-:Y:S01]  /*5420*/  IMAD.U32 R6, RZ, RZ, UR6 ;  /* 0x00000006ff067e24 */ /* 0x000fe2000f8e00ff */
[----:B--2---:R-:W-:Y:S01]  /*5430*/  MOV R11, UR5 ;  /* 0x00000005000b7c02 */ /* 0x004fe20008000f00 */
[----:B------:R-:W-:Y:S02]  /*5440*/  IMAD.U32 R10, RZ, RZ, UR4 ;  /* 0x00000004ff0a7e24 */ /* 0x000fe4000f8e00ff */
[----:B------:R-:W-:Y:S07]  /*5450*/  LEPC R20, `(.L_x_81) ;  /* 0x000000001014794e */ /* 0x000fee0000000000 */
[----:B---3-5:R-:W-:Y:S05]  /*5460*/  CALL.ABS.NOINC R14 ;  /* 0x000000000e007343 */ /* 0x028fea0003c00000 */
.L_x_81:
[----:B------:R-:W1:Y:S01]  /*5470*/  LDCU.64 UR8, c[0x4][0x80] ;  /* 0x01001000ff0877ac */ /* 0x000e620008000a00 */
[----:B------:R-:W2:Y:S01]  /*5480*/  LDC.64 R16, c[0x4][R16] ;  /* 0x0100000010107b82 */ /* 0x000ea20000000a00 */
[----:B------:R-:W-:Y:S02]  /*5490*/  HFMA2 R12, -RZ, RZ, 0, 5.9604644775390625e-08 ;  /* 0x00000001ff0c7431 */ /* 0x000fe400000001ff */
[----:B------:R-:W-:Y:S02]  /*54a0*/  IMAD.MOV.U32 R8, RZ, RZ, 0x70 ;  /* 0x00000070ff087424 */ /* 0x000fe400078e00ff */
[----:B------:R-:W-:Y:S01]  /*54b0*/  IMAD.MOV.U32 R13, RZ, RZ, RZ ;  /* 0x000000ffff0d7224 */ /* 0x000fe200078e00ff */
[----:B------:R-:W3:Y:S01]  /*54c0*/  LDCU.64 UR6, c[0x4][0x88] ;  /* 0x01001100ff0677ac */ /* 0x000ee20008000a00 */
[----:B------:R-:W4:Y:S01]  /*54d0*/  LDCU.64 UR4, c[0x4][0x8] ;  /* 0x01000100ff0477ac */ /* 0x000f220008000a00 */
[----:B-1----:R-:W-:Y:S02]  /*54e0*/  MOV R4, UR8 ;  /* 0x0000000800047c02 */ /* 0x002fe40008000f00 */
[----:B------:R-:W-:Y:S02]  /*54f0*/  MOV R5, UR9 ;  /* 0x0000000900057c02 */ /* 0x000fe40008000f00 */
[----:B---3--:R-:W-:Y:S01]  /*5500*/  MOV R7, UR7 ;  /* 0x0000000700077c02 */ /* 0x008fe20008000f00 */
[----:B------:R-:W-:Y:S01]  /*5510*/  IMAD.U32 R6, RZ, RZ, UR6 ;  /* 0x00000006ff067e24 */ /* 0x000fe2000f8e00ff */
[----:B----4-:R-:W-:Y:S01]  /*5520*/  MOV R11, UR5 ;  /* 0x00000005000b7c02 */ /* 0x010fe20008000f00 */
[----:B------:R-:W-:Y:S02]  /*5530*/  IMAD.U32 R10, RZ, RZ, UR4 ;  /* 0x00000004ff0a7e24 */ /* 0x000fe4000f8e00ff */
[----:B------:R-:W-:Y:S07]  /*5540*/  LEPC R20, `(.L_x_80) ;  /* 0x000000001014794e */ /* 0x000fee0000000000 */
[----:B--2---:R-:W-:Y:S05]  /*5550*/  CALL.ABS.NOINC R16 ;  /* 0x0000000010007343 */ /* 0x004fea0003c00000 */
.L_x_80:
[----:B------:R-:W-:Y:S02]  /*5560*/  R2UR UR4, R236 ;  /* 0x00000000ec0472ca */ /* 0x000fe400000e0000 */
[----:B------:R-:W-:Y:S02]  /*5570*/  ISETP.NE.U32.AND P3, PT, R232, RZ, PT ;  /* 0x000000ffe800720c */ /* 0x000fe40003f65070 */
[----:B------:R-:W-:Y:S02]  /*5580*/  ISETP.NE.U32.AND P4, PT, R228, RZ, PT ;  /* 0x000000ffe400720c */ /* 0x000fe40003f85070 */
[----:B------:R-:W-:Y:S02]  /*5590*/  ISETP.NE.AND.EX P3, PT, R233, RZ, PT, P3 ;  /* 0x000000ffe900720c */ /* 0x000fe40003f65330 */
[----:B------:R-:W-:Y:S02]  /*55a0*/  PLOP3.LUT P1, PT, PT, PT, PT, 0x8, 0x80 ;  /* 0x000000000080781c */ /* 0x000fe40003f2e170 */
[----:B------:R-:W-:Y:S03]  /*55b0*/  ISETP.NE.AND.EX P4, PT, R229, RZ, PT, P4 ;  /* 0x000000ffe500720c */ /* 0x000fe60003f85340 */
[----:B------:R-:W-:Y:S06]  /*55c0*/  UISETP.NE.AND UP1, UPT, UR4, URZ, UPT ;  /* 0x000000ff0400728c */ /* 0x000fec000bf25270 */
[----:B------:R-:W-:Y:S05]  /*55d0*/  PLOP3.LUT P0, PT, PT, PT, UP1, 0x80, 0x8 ;  /* 0x000000000008781c */ /* 0x000fea0003f0f018 */
[----:B------:R-:W1:Y:S08]  /*55e0*/  @UP1 LDCU.64 UR4, c[0x0][0x888] ;  /* 0x00011100ff0417ac */ /* 0x000e700008000a00 */
[----:B------:R-:W-:Y:S01]  /*55f0*/  @P0 PLOP3.LUT P1, PT, P3, PT, PT, 0x80, 0x8 ;  /* 0x000000000008081c */ /* 0x000fe20001f2f070 */
[----:B-1----:R-:W-:Y:S04]  /*5600*/  @UP1 UISETP.NE.U32.AND UP0, UPT, UR4, URZ, UPT ;  /* 0x000000ff0400128c */ /* 0x002fe8000bf05070 */
[----:B------:R-:W-:Y:S04]  /*5610*/  @UP1 UISETP.NE.AND.EX UP0, UPT, UR5, URZ, UPT, UP0 ;  /* 0x000000ff0500128c */ /* 0x000fe8000bf05300 */
[----:B------:R-:W-:Y:S01]  /*5620*/  @UP1 USEL UR4, URZ, 0xffffffff, UP0 ;  /* 0xffffffffff041887 */ /* 0x000fe20008000000 */
[----:B------:R-:W-:Y:S11]  /*5630*/  @!P3 BRA `(.L_x_82) ;  /* 0x000000000030b947 */ /* 0x000ff60003800000 */
[----:B------:R-:W-:Y:S01]  /*5640*/  ISETP.NE.U32.AND P2, PT, R230, RZ, PT ;  /* 0x000000ffe600720c */ /* 0x000fe20003f45070 */
[----:B------:R-:W1:Y:S01]  /*5650*/  LDCU.64 UR6, c[0x0][0x358] ;  /* 0x00006b00ff0677ac */ /* 0x000e620008000a00 */
[----:B------:R-:W-:Y:S02]  /*5660*/  IMAD.MOV.U32 R234, RZ, RZ, 0x1 ;  /* 0x00000001ffea7424 */ /* 0x000fe400078e00ff */
[----:B------:R-:W-:Y:S11]  /*5670*/  ISETP.NE.AND.EX P2, PT, R231, RZ, PT, P2 ;  /* 0x000000ffe700720c */ /* 0x000ff60003f45320 */
[----:B------:R-:W-:Y:S02]  /*5680*/  @!UPT UIADD3 URZ, UPT, UPT, URZ, URZ, URZ ;  /* 0x000000fffffff290 */ /* 0x000fe4000fffe0ff */
[----:B------:R-:W2:Y:S01]  /*5690*/  @P2 LDC.64 R4, c[0x0][0x888] ;  /* 0x00022200ff042b82 */ /* 0x000ea20000000a00 */
[----:B------:R-:W-:Y:S04]  /*56a0*/  @P2 IMAD R0, R232, UR36, RZ ;  /* 0x00000024e8002c24 */ /* 0x000fe8000f8e02ff */
[----:B--2---:R-:W-:Y:S04]  /*56b0*/  @P2 IMAD.WIDE R4, R0, 0x4, R4 ;  /* 0x0000000400042825 */ /* 0x004fe800078e0204 */
[----:B------:R-:W-:Y:S01]  /*56c0*/  HFMA2 R0, -RZ, RZ, 0, 5.9604644775390625e-08 ;  /* 0x00000001ff007431 */ /* 0x000fe200000001ff */
[----:B-1---5:R1:W5:Y:S04]  /*56d0*/  @P2 LDG.E R121, desc[UR6][R4.64] ;  /* 0x0000000604792981 */ /* 0x022368000c1e1900 */
[----:B------:R-:W-:Y:S01]  /*56e0*/  @!P2 PRMT R234, R0, 0x7610, R234 ;  /* 0x0000761000eaa816 */ /* 0x000fe200000000ea */
[----:B-1----:R-:W2:Y:S06]  /*56f0*/  @!P2 LDC R121, c[0x0][0x880] ;  /* 0x00022000ff79ab82 */ /* 0x002eac0000000800 */
.L_x_82:
[----:B------:R-:W-:Y:S05]  /*5700*/  @!P4 BRA `(.L_x_83) ;  /* 0x000000000028c947 */ /* 0x000fea0003800000 */
[----:B------:R-:W1:Y:S01]  /*5710*/  LDC.64 R4, c[0x0][0x8a8] ;  /* 0x00022a00ff047b82 */ /* 0x000e620000000a00 */
[----:B------:R-:W3:Y:S01]  /*5720*/  LDCU.64 UR6, c[0x0][0x358] ;  /* 0x00006b00ff0677ac */ /* 0x000ee20008000a00 */
[----:B-1----:R-:W-:Y:S04]  /*5730*/  ISETP.NE.U32.AND P2, PT, R4, RZ, PT ;  /* 0x000000ff0400720c */ /* 0x002fe80003f45070 */
[----:B------:R-:W-:Y:S11]  /*5740*/  ISETP.NE.AND.EX P2, PT, R5, RZ, PT, P2 ;  /* 0x000000ff0500720c */ /* 0x000ff60003f45320 */
[----:B------:R-:W-:Y:S02]  /*5750*/  @!UPT UIADD3 URZ, UPT, UPT, URZ, URZ, URZ ;  /* 0x000000fffffff290 */ /* 0x000fe4000fffe0ff */
[----:B------:R-:W1:Y:S01]  /*5760*/  @P2 LDC.64 R4, c[0x0][0x8a8] ;  /* 0x00022a00ff042b82 */ /* 0x000e620000000a00 */
[----:B------:R-:W-:Y:S04]  /*5770*/  @P2 IMAD R0, R228, UR36, RZ ;  /* 0x00000024e4002c24 */ /* 0x000fe8000f8e02ff */
[----:B-1----:R-:W-:Y:S05]  /*5780*/  @P2 IMAD.WIDE R4, R0, 0x4, R4 ;  /* 0x0000000400042825 */ /* 0x002fea00078e0204 */
[----:B---3-5:R1:W5:Y:S02]  /*5790*/  @P2 LDG.E R120, desc[UR6][R4.64] ;  /* 0x0000000604782981 */ /* 0x028364000c1e1900 */
[----:B-1----:R-:W3:Y:S02]  /*57a0*/  @!P2 LDC R120, c[0x0][0x8a0] ;  /* 0x00022800ff78ab82 */ /* 0x002ee40000000800 */
.L_x_83:
[----:B--2--5:R-:W-:Y:S01]  /*57b0*/  @P0 FSETP.NEU.AND P4, PT, R121, RZ, PT ;  /* 0x000000ff7900020b */ /* 0x024fe20003f8d000 */
[----:B------:R-:W-:Y:S01]  /*57c0*/  IMAD.U32 R0, RZ, RZ, UR4 ;  /* 0x00000004ff007e24 */ /* 0x000fe2000f8e00ff */
[----:B------:R-:W-:Y:S01]  /*57d0*/  @P0 LOP3.LUT P2, RZ, R234, 0xff, RZ, 0xc0, !PT ;  /* 0x000000ffeaff0812 */ /* 0x000fe2000784c0ff */
[----:B------:R-:W-:Y:S01]  /*57e0*/  IMAD.U32 R4, RZ, RZ, UR53 ;  /* 0x00000035ff047e24 */ /* 0x000fe2000f8e00ff */
[----:B------:R-:W-:Y:S01]  /*57f0*/  @P0 SEL R3, RZ, 0xffffffff, P4 ;  /* 0xffffffffff030807 */ /* 0x000fe20002000000 */
[----:B------:R-:W-:Y:S01]  /*5800*/  IMAD.U32 R5, RZ, RZ, UR52 ;  /* 0x00000034ff057e24 */ /* 0x000fe2000f8e00ff */
[----:B------:R-:W-:Y:S01]  /*5810*/  BSSY B1, `(.L_x_84) ;  /* 0x000007f000017945 */ /* 0x000fe20003800000 */
[----:B------:R-:W-:Y:S01]  /*5820*/  IMAD.U32 R17, RZ, RZ, UR39 ;  /* 0x00000027ff117e24 */ /* 0x000fe2000f8e00ff */
[----:B------:R-:W-:Y:S02]  /*5830*/  @P1 SEL R3, R0, R3, !P2 ;  /* 0x0000000300031207 */ /* 0x000fe40005000000 */
[----:B------:R-:W-:Y:S02]  /*5840*/  CS2R R226, SRZ ;  /* 0x0000000000e27805 */ /* 0x000fe4000001ff00 */
[----:B------:R-:W-:Y:S01]  /*5850*/  LOP3.LUT R4, R4, 0x1, RZ, 0x3c, !PT ;  /* 0x0000000104047812 */ /* 0x000fe200078e3cff */
[----:B------:R-:W-:Y:S01]  /*5860*/  IMAD.SHL.U32 R17, R17, 0x8, RZ ;  /* 0x0000000811117824 */ /* 0x000fe200078e00ff */
[----:B------:R-:W-:Y:S02]  /*5870*/  @P0 LOP3.LUT R3, R3, 0x1, RZ, 0xc0, !PT ;  /* 0x0000000103030812 */ /* 0x000fe400078ec0ff */
[----:B------:R-:W-:Y:S02]  /*5880*/  CS2R R224, SRZ ;  /* 0x0000000000e07805 */ /* 0x000fe4000001ff00 */
[----:B------:R-:W-:Y:S02]  /*5890*/  SHF.L.U32 R5, R5, 0x1f, RZ ;  /* 0x0000001f05057819 */ /* 0x000fe400000006ff */
[----:B------:R-:W-:Y:S02]  /*58a0*/  CS2R R218, SRZ ;  /* 0x0000000000da7805 */ /* 0x000fe4000001ff00 */
[----:B------:R-:W-:Y:S01]  /*58b0*/  ISETP.NE.U32.OR P6, PT, R3, 0x1, !P0 ;  /* 0x000000010300780c */ /* 0x000fe200047c5470 */
[----:B------:R-:W-:Y:S01]  /*58c0*/  IMAD.U32 R3, RZ, RZ, UR45 ;  /* 0x0000002dff037e24 */ /* 0x000fe2000f8e00ff */
[----:B------:R-:W-:Y:S02]  /*58d0*/  PLOP3.LUT P5, PT, PT, PT, PT, 0x8, 0x80 ;  /* 0x000000000080781c */ /* 0x000fe40003fae170 */
[----:B------:R-:W-:Y:S02]  /*58e0*/  CS2R R216, SRZ ;  /* 0x0000000000d87805 */ /* 0x000fe4000001ff00 */
[----:B------:R-:W-:Y:S02]  /*58f0*/  P2R R237, PR, RZ, 0x40 ;  /* 0x00000040ffed7803 */ /* 0x000fe40000000000 */
[----:B------:R-:W-:Y:S02]  /*5900*/  CS2R R210, SRZ ;  /* 0x0000000000d27805 */ /* 0x000fe4000001ff00 */
[----:B------:R-:W-:Y:S02]  /*5910*/  LEA R3, R3, UR44, 0x3 ;  /* 0x0000002c03037c11 */ /* 0x000fe4000f8e18ff */
[----:B------:R-:W-:Y:S02]  /*5920*/  CS2R R208, SRZ ;  /* 0x0000000000d07805 */ /* 0x000fe4000001ff00 */
[----:B------:R-:W-:Y:S02]  /*5930*/  CS2R R202, SRZ ;  /* 0x0000000000ca7805 */ /* 0x000fe4000001ff00 */
[----:B------:R-:W-:Y:S02]  /*5940*/  CS2R R200, SRZ ;  /* 0x0000000000c87805 */ /* 0x000fe4000001ff00 */
[----:B------:R-:W-:Y:S02]  /*5950*/  CS2R R194, SRZ ;  /* 0x0000000000c27805 */ /* 0x000fe4000001ff00 */
[----:B------:R-:W-:Y:S02]  /*5960*/  CS2R R192, SRZ ;  /* 0x0000000000c07805 */ /* 0x000fe4000001ff00 */
[----:B------:R-:W-:Y:S02]  /*5970*/  CS2R R186, SRZ ;  /* 0x0000000000ba7805 */ /* 0x000fe4000001ff00 */
[----:B------:R-:W-:Y:S02]  /*5980*/  @P6 SHF.L.U32 R0, R4, 0x1f, RZ ;  /* 0x0000001f04006819 */ /* 0x000fe400000006ff */
[----:B------:R-:W-:Y:S02]  /*5990*/  CS2R R184, SRZ ;  /* 0x0000000000b87805 */ /* 0x000fe4000001ff00 */
[----:B------:R-:W-:Y:S02]  /*59a0*/  CS2R R178, SRZ ;  /* 0x0000000000b27805 */ /* 0x000fe4000001ff00 */
[----:B------:R-:W-:Y:S01]  /*59b0*/  CS2R R176, SRZ ;  /* 0x0000000000b07805 */ /* 0x000fe2000001ff00 */
[----:B------:R1:W2:Y:S01]  /*59c0*/  @P6 SYNCS.PHASECHK.TRANS64.TRYWAIT P0, [R3+URZ+0x40], R0 ;  /* 0x00004000030065a7 */ /* 0x0002a200080011ff */
[----:B------:R-:W-:Y:S02]  /*59d0*/  CS2R R170, SRZ ;  /* 0x0000000000aa7805 */ /* 0x000fe4000001ff00 */
        /* <DEDUP_REMOVED lines=12> */
[----:B------:R-:W-:Y:S01]  /*5aa0*/  CS2R R128, SRZ ;  /* 0x0000000000807805 */ /* 0x000fe2000001ff00 */
[----:B------:R4:W3:Y:S01]  /*5ab0*/  SYNCS.PHASECHK.TRANS64.TRYWAIT P4, [R17+UR44+0x90], R5 ;  /* 0x00009005110075a7 */ /* 0x0008e2000808112c */
[----:B-1----:R-:W-:Y:S01]  /*5ac0*/  VIADD R0, R17, UR44 ;  /* 0x0000002c11007c36 */ /* 0x002fe20008000000 */
[----:B--2---:R-:W-:Y:S01]  /*5ad0*/  @P6 PLOP3.LUT P5, PT, P0, PT, PT, 0x8, 0x80 ;  /* 0x000000000080681c */ /* 0x004fe200007ae170 */
[----:B------:R-:W-:Y:S01]  /*5ae0*/  @!UPT UIADD3 URZ, UPT, UPT, URZ, URZ, URZ ;  /* 0x000000fffffff290 */ /* 0x000fe2000fffe0ff */
[----:B----4-:R-:W-:Y:S11]  /*5af0*/  @!P6 BRA `(.L_x_85) ;  /* 0x000000040040e947 */ /* 0x010ff60003800000 */
[----:B------:R-:W-:Y:S01]  /*5b00*/  ISETP.NE.U32.AND P0, PT, RZ, UR62, PT ;  /* 0x0000003eff007c0c */ /* 0x000fe2000bf05070 */
[----:B------:R-:W-:Y:S01]  /*5b10*/  BSSY B0, `(.L_x_86) ;  /* 0x000001b000007945 */ /* 0x000fe20003800000 */
[----:B------:R-:W-:Y:S02]  /*5b20*/  FSETP.NEU.AND P2, PT, R121, RZ, PT ;  /* 0x000000ff7900720b */ /* 0x000fe40003f4d000 */
[----:B------:R-:W-:Y:S02]  /*5b30*/  ISETP.NE.AND.EX P0, PT, RZ, UR63, PT, P0 ;  /* 0x0000003fff007c0c */ /* 0x000fe4000bf05300 */
[----:B------:R-:W-:Y:S02]  /*5b40*/  LOP3.LUT P1, RZ, R234, 0xff, RZ, 0xc0, !PT ;  /* 0x000000ffeaff7812 */ /* 0x000fe4000782c0ff */
[----:B------:R-:W-:Y:S02]  /*5b50*/  SEL R6, RZ, 0xffffffff, P2 ;  /* 0xffffffffff067807 */ /* 0x000fe40001000000 */
[----:B------:R-:W-:Y:S04]  /*5b60*/  SEL R7, RZ, 0xffffffff, P0 ;  /* 0xffffffffff077807 */ /* 0x000fe80000000000 */
[----:B------:R-:W-:Y:S04]  /*5b70*/  @P3 SEL R6, R7, R6, !P1 ;  /* 0x0000000607063207 */ /* 0x000fe80004800000 */
[----:B------:R-:W-:Y:S04]  /*5b80*/  LOP3.LUT R6, R6, 0x1, RZ, 0xc0, !PT ;  /* 0x0000000106067812 */ /* 0x000fe800078ec0ff */
[----:B------:R-:W-:Y:S11]  /*5b90*/  ISETP.NE.U32.AND P0, PT, R6, 0x1, PT ;  /* 0x000000010600780c */ /* 0x000ff60003f05070 */
[----:B------:R-:W-:Y:S02]  /*5ba0*/  @!UPT UIADD3 URZ, UPT, UPT, URZ, URZ, URZ ;  /* 0x000000fffffff290 */ /* 0x000fe4000fffe0ff */
[----:B------:R-:W1:Y:S02]  /*5bb0*/  @P0 S2R R7, SR_TID.X ;  /* 0x0000000000070919 */ /* 0x000e640000002100 */
[----:B-1----:R-:W-:Y:S01]  /*5bc0*/  @P0 SHF.R.U32.HI R6, RZ, 0x1, R7 ;  /* 0x00000001ff060819 */ /* 0x002fe20000011607 */
[C---:B------:R-:W-:Y:S02]  /*5bd0*/  @P0 IMAD.SHL.U32 R10, R7.reuse, 0x10, RZ ;  /* 0x00000010070a0824 */ /* 0x040fe400078e00ff */
[C---:B------:R-:W-:Y:S02]  /*5be0*/  @P0 IMAD.SHL.U32 R11, R7.reuse, 0x20, RZ ;  /* 0x00000020070b0824 */ /* 0x040fe400078e00ff */
[----:B------:R-:W-:Y:S01]  /*5bf0*/  @P0 IMAD.SHL.U32 R8, R7, 0x4, RZ ;  /* 0x0000000407080824 */ /* 0x000fe200078e00ff */
[----:B------:R-:W-:Y:S02]  /*5c00*/  @P0 LOP3.LUT R10, R10, 0x600, RZ, 0xc0, !PT ;  /* 0x000006000a0a0812 */ /* 0x000fe400078ec0ff */
[----:B------:R-:W-:Y:S02]  /*5c10*/  @P0 LOP3.LUT R9, R11, 0xc0, RZ, 0xc0, !PT ;  /* 0x000000c00b090812 */ /* 0x000fe400078ec0ff */
[--C-:B------:R-:W-:Y:S02]  /*5c20*/  @P0 LOP3.LUT R10, R10, 0x20, R11.reuse, 0xf8, !PT ;  /* 0x000000200a0a0812 */ /* 0x100fe400078ef80b */
[----:B------:R-:W-:Y:S02]  /*5c30*/  @P0 LOP3.LUT R8, R9, 0x18, R8, 0xf8, !PT ;  /* 0x0000001809080812 */ /* 0x000fe400078ef808 */
[----:B------:R-:W-:Y:S02]  /*5c40*/  @P0 LOP3.LUT R10, R10, 0x100, R11, 0xf8, !PT ;  /* 0x000001000a0a0812 */ /* 0x000fe400078ef80b */
[----:B------:R-:W-:Y:S01]  /*5c50*/  @P0 LOP3.LUT R6, R8, 0x8, R6, 0x78, !PT ;  /* 0x0000000808060812 */ /* 0x000fe200078e7806 */
[----:B------:R-:W-:Y:S03]  /*5c60*/  IMAD.U32 R8, RZ, RZ, UR45 ;  /* 0x0000002dff087e24 */ /* 0x000fe6000f8e00ff */
[----:B------:R-:W-:Y:S01]  /*5c70*/  @P0 LOP3.LUT R6, R10, R6, RZ, 0xfc, !PT ;  /* 0x000000060a060212 */ /* 0x000fe200078efcff */
[----:B------:R-:W-:Y:S06]  /*5c80*/  @!P5 BRA `(.L_x_87) ;  /* 0x00000000000cd947 */ /* 0x000fec0003800000 */
[----:B------:R-:W-:Y:S04]  /*5c90*/  SHF.L.U32 R4, R4, 0x1f, RZ ;  /* 0x0000001f04047819 */ /* 0x000fe800000006ff */
[----:B------:R-:W1:Y:S02]  /*5ca0*/  SYNCS.PHASECHK.TRANS64.TRYWAIT P1, [R3+URZ+0x40], R4 ;  /* 0x00004004030075a7 */ /* 0x000e6400080211ff */
[----:B-1----:R-:W-:Y:S05]  /*5cb0*/  @!P1 BRA `(.L_x_88) ;  /* 0x0000003800189947 */ /* 0x002fea0003800000 */
.L_x_87:
[----:B------:R-:W-:Y:S05]  /*5cc0*/  BSYNC B0 ;  /* 0x0000000000007941 */ /* 0x000fea0003800000 */
.L_x_86:
[----:B------:R-:W-:Y:S01]  /*5cd0*/  @P0 LOP3.LUT P2, RZ, R7, 0x4, RZ, 0xc0, !PT ;  /* 0x0000000407ff0812 */ /* 0x000fe2000784c0ff */
[----:B------:R-:W-:Y:S01]  /*5ce0*/  @P0 IMAD R6, R8, 0x3800, R6 ;  /* 0x0000380008060824 */ /* 0x000fe200078e0206 */
[----:B------:R-:W-:Y:S02]  /*5cf0*/  PLOP3.LUT P1, PT, PT, PT, PT, 0x8, 0x80 ;  /* 0x000000000080781c */ /* 0x000fe40003f2e170 */
[----:B------:R-:W-:Y:S02]  /*5d00*/  CS2R R130, SRZ ;  /* 0x0000000000827805 */ /* 0x000fe4000001ff00 */
[----:B------:R-:W-:Y:S02]  /*5d10*/  @P0 PLOP3.LUT P1, PT, P2, PT, PT, 0x80, 0x8 ;  /* 0x000000000008081c */ /* 0x000fe4000172f070 */
[----:B------:R-:W-:Y:S02]  /*5d20*/  CS2R R128, SRZ ;  /* 0x0000000000807805 */ /* 0x000fe4000001ff00 */
[----:B------:R-:W-:Y:S02]  /*5d30*/  @P0 LEA R6, R6, UR44, 0x1 ;  /* 0x0000002c06060c11 */ /* 0x000fe4000f8e08ff */
        /* <DEDUP_REMOVED lines=24> */
[----:B------:R-:W-:Y:S01]  /*5ec0*/  IMAD.MOV.U32 R226, RZ, RZ, RZ ;  /* 0x000000ffffe27224 */ /* 0x000fe200078e00ff */
[----:B------:R-:W-:Y:S01]  /*5ed0*/  CS2R R224, SRZ ;  /* 0x0000000000e07805 */ /* 0x000fe2000001ff00 */
[----:B------:R-:W-:Y:S05]  /*5ee0*/  @P0 WARPSYNC.ALL ;  /* 0x0000000000000948 */ /* 0x000fea0003800000 */
[----:B------:R2:W4:Y:S01]  /*5ef0*/  @P0 LDSM.16.M88.4 R128, [R6+0x200] ;  /* 0x000200000680083b */ /* 0x0005220000000200 */
[C---:B-1----:R-:W-:Y:S02]  /*5f00*/  @P0 VIADD R4, R6.reuse, 0x200 ;  /* 0x0000020006040836 */ /* 0x042fe40000000000 */
[----:B------:R-:W-:Y:S01]  /*5f10*/  @P0 VIADD R3, R6, 0x220 ;  /* 0x0000022006030836 */ /* 0x000fe20000000000 */
[----:B------:R2:W1:Y:S01]  /*5f20*/  @P0 LDSM.16.M88.4 R136, [R6+0x1200] ;  /* 0x001200000688083b */ /* 0x0004620000000200 */
[----:B------:R-:W-:Y:S03]  /*5f30*/  @P1 VIADD R3, R4, 0xffffffe0 ;  /* 0xffffffe004031836 */ /* 0x000fe60000000000 */
[----:B------:R2:W1:Y:S04]  /*5f40*/  @P0 LDSM.16.M88.4 R152, [R6+0x2200] ;  /* 0x002200000698083b */ /* 0x0004680000000200 */
[----:B------:R2:W1:Y:S04]  /*5f50*/  @P0 LDSM.16.M88.4 R168, [R6+0x3200] ;  /* 0x0032000006a8083b */ /* 0x0004680000000200 */
[----:B------:R2:W1:Y:S04]  /*5f60*/  @P0 LDSM.16.M88.4 R184, [R6+0x4200] ;  /* 0x0042000006b8083b */ /* 0x0004680000000200 */
[----:B------:R2:W1:Y:S04]  /*5f70*/  @P0 LDSM.16.M88.4 R200, [R6+0x5200] ;  /* 0x0052000006c8083b */ /* 0x0004680000000200 */
[----:B------:R2:W1:Y:S04]  /*5f80*/  @P0 LDSM.16.M88.4 R216, [R6+0x6200] ;  /* 0x0062000006d8083b */ /* 0x0004680000000200 */
[----:B------:R2:W1:Y:S04]  /*5f90*/  @P0 LDSM.16.M88.4 R132, [R3] ;  /* 0x000000000384083b */ /* 0x0004680000000200 */
[----:B------:R2:W1:Y:S04]  /*5fa0*/  @P0 LDSM.16.M88.4 R144, [R3+0x1000] ;  /* 0x001000000390083b */ /* 0x0004680000000200 */
[----:B------:R2:W1:Y:S04]  /*5fb0*/  @P0 LDSM.16.M88.4 R160, [R3+0x2000] ;  /* 0x0020000003a0083b */ /* 0x0004680000000200 */
[----:B------:R2:W1:Y:S04]  /*5fc0*/  @P0 LDSM.16.M88.4 R176, [R3+0x3000] ;  /* 0x0030000003b0083b */ /* 0x0004680000000200 */
[----:B------:R2:W1:Y:S04]  /*5fd0*/  @P0 LDSM.16.M88.4 R192, [R3+0x4000] ;  /* 0x0040000003c0083b */ /* 0x0004680000000200 */
[----:B------:R2:W1:Y:S04]  /*5fe0*/  @P0 LDSM.16.M88.4 R208, [R3+0x5000] ;  /* 0x0050000003d0083b */ /* 0x0004680000000200 */
[----:B----4-:R2:W1:Y:S02]  /*5ff0*/  @P0 LDSM.16.M88.4 R224, [R3+0x6000] ;  /* 0x0060000003e0083b */ /* 0x0104640000000200 */
.L_x_85:
[----:B------:R-:W-:Y:S05]  /*6000*/  BSYNC B1 ;  /* 0x0000000000017941 */ /* 0x000fea0003800000 */
.L_x_84:
[----:B---3--:R-:W-:Y:S05]  /*6010*/  @P4 BRA `(.L_x_89) ;  /* 0x0000000000084947 */ /* 0x008fea0003800000 */
[----:B------:R-:W3:Y:S02]  /*6020*/  SYNCS.PHASECHK.TRANS64.TRYWAIT P0, [R17+UR44+0x90], R5 ;  /* 0x00009005110075a7 */ /* 0x000ee4000800112c */
[----:B---3--:R-:W-:Y:S05]  /*6030*/  @!P0 BRA `(.L_x_90) ;  /* 0x00000034004c8947 */ /* 0x008fea0003800000 */
.L_x_89:
[----:B------:R-:W-:Y:S04]  /*6040*/  ULEA.HI UR4, UR39, UR39, URZ, 0x1 ;  /* 0x0000002727047291 */ /* 0x000fe8000f8f08ff */
[----:B------:R-:W-:Y:S02]  /*6050*/  USHF.R.U32.HI UR5, URZ, 0x1, UR4 ;  /* 0x00000001ff057899 */ /* 0x000fe40008011604 */
[----:B------:R-:W-:Y:S04]  /*6060*/  ULOP3.LUT UR4, UR4, 0xffe, URZ, 0xc0, !UPT ;  /* 0x00000ffe04047892 */ /* 0x000fe8000f8ec0ff */
[----:B------:R-:W-:Y:S01]  /*6070*/  UIADD3 UR4, UPT, UPT, -UR4, UR39, URZ ;  /* 0x0000002704047290 */ /* 0x000fe2000fffe1ff */
[----:B--2---:R-:W-:Y:S04]  /*6080*/  IMAD.U32 R3, RZ, RZ, UR5 ;  /* 0x00000005ff037e24 */ /* 0x004fe8000f8e00ff */
[----:B------:R-:W-:Y:S01]  /*6090*/  IMAD R3, R3, 0xe0, R2 ;  /* 0x000000e003037824 */ /* 0x000fe200078e0202 */
[----:B---3--:R-:W-:Y:S05]  /*60a0*/  MOV R0, UR4 ;  /* 0x0000000400007c02 */ /* 0x008fea0008000f00 */
[----:B------:R-:W-:Y:S05]  /*60b0*/  IMAD R16, R0, 0x100000, R3 ;  /* 0x0010000000107824 */ /* 0x000fea00078e0203 */
[----:B------:R-:W-:Y:S04]  /*60c0*/  SHF.R.U32.HI R0, RZ, 0x15, R16 ;  /* 0x00000015ff007819 */ /* 0x000fe80000011610 */
[----:B------:R-:W-:Y:S11]  /*60d0*/  LOP3.LUT P0, RZ, R0, 0x3, R235, 0x48, !PT ;  /* 0x0000000300ff7812 */ /* 0x000ff600078048eb */
[----:B------:R-:W-:Y:S02]  /*60e0*/  @!UPT UIADD3 URZ, UPT, UPT, URZ, URZ, URZ ;  /* 0x000000fffffff290 */ /* 0x000fe4000fffe0ff */
[----:B------:R-:W-:Y:S05]  /*60f0*/  @!P0 BRA `(.L_x_91) ;  /* 0x0000000000408947 */ /* 0x000fea0003800000 */
[----:B------:R-:W2:Y:S01]  /*6100*/  LDCU.64 UR8, c[0x4][0x70] ;  /* 0x01000e00ff0877ac */ /* 0x000ea20008000a00 */
[----:B------:R-:W-:Y:S01]  /*6110*/  MOV R15, 0x0 ;  /* 0x00000000000f7802 */ /* 0x000fe20000000f00 */
[----:B------:R-:W-:Y:S02]  /*6120*/  HFMA2 R12, -RZ, RZ, 0, 5.9604644775390625e-08 ;  /* 0x00000001ff0c7431 */ /* 0x000fe400000001ff */
[----:B------:R-:W-:Y:S02]  /*6130*/  IMAD.MOV.U32 R8, RZ, RZ, 0x192 ;  /* 0x00000192ff087424 */ /* 0x000fe400078e00ff */
[----:B------:R-:W-:Y:S01]  /*6140*/  IMAD.MOV.U32 R13, RZ, RZ, RZ ;  /* 0x000000ffff0d7224 */ /* 0x000fe200078e00ff */
[----:B------:R-:W3:Y:S01]  /*6150*/  LDCU.64 UR6, c[0x4][0x78] ;  /* 0x01000f00ff0677ac */ /* 0x000ee20008000a00 */
[----:B------:R-:W4:Y:S01]  /*6160*/  LDC.64 R14, c[0x4][R15] ;  /* 0x010000000f0e7b82 */ /* 0x000f220000000a00 */
[----:B------:R-:W5:Y:S01]  /*6170*/  LDCU.64 UR4, c[0x4][0x10] ;  /* 0x01000200ff0477ac */ /* 0x000f620008000a00 */
[----:B--2---:R-:W-:Y:S01]  /*6180*/  MOV R5, UR9 ;  /* 0x0000000900057c02 */ /* 0x004fe20008000f00 */
[----:B------:R-:W-:Y:S01]  /*6190*/  IMAD.U32 R4, RZ, RZ, UR8 ;  /* 0x00000008ff047e24 */ /* 0x000fe2000f8e00ff */
[----:B---3--:R-:W-:Y:S01]  /*61a0*/  MOV R7, UR7 ;  /* 0x0000000700077c02 */ /* 0x008fe20008000f00 */
[----:B------:R-:W-:Y:S01]  /*61b0*/  IMAD.U32 R6, RZ, RZ, UR6 ;  /* 0x00000006ff067e24 */ /* 0x000fe2000f8e00ff */
[----:B-----5:R-:W-:Y:S01]  /*61c0*/  MOV R11, UR5 ;  /* 0x00000005000b7c02 */ /* 0x020fe20008000f00 */
[----:B------:R-:W-:Y:S02]  /*61d0*/  IMAD.U32 R10, RZ, RZ, UR4 ;  /* 0x00000004ff0a7e24 */ /* 0x000fe4000f8e00ff */
[----:B------:R-:W-:Y:S07]  /*61e0*/  LEPC R20, `(.L_x_91) ;  /* 0x000000001014794e */ /* 0x000fee0000000000 */
[----:B-1--4-:R-:W-:Y:S05]  /*61f0*/  CALL.ABS.NOINC R14 ;  /* 0x000000000e007343 */ /* 0x012fea0003c00000 */
.L_x_91:
[----:B------:R-:W-:Y:S05]  /*6200*/  WARPSYNC.ALL ;  /* 0x0000000000007948 */ /* 0x000fea0003800000 */
[C---:B------:R-:W-:Y:S01]  /*6210*/  R2UR UR4, R16.reuse ;  /* 0x00000000100472ca */ /* 0x040fe200000e0000 */
[----:B------:R-:W-:Y:S05]  /*6220*/  VIADD R0, R16, 0x20 ;  /* 0x0000002010007836 */ /* 0x000fea0000000000 */
[----:B------:R-:W-:Y:S04]  /*6230*/  SHF.R.U32.HI R0, RZ, 0x15, R0 ;  /* 0x00000015ff007819 */ /* 0x000fe80000011600 */
[----:B------:R-:W-:Y:S03]  /*6240*/  LOP3.LUT P0, RZ, R0, 0x3, R235, 0x48, !PT ;  /* 0x0000000300ff7812 */ /* 0x000fe600078048eb */
[----:B------:R-:W2:Y:S10]  /*6250*/  LDTM.16dp256bit.x4 R104, tmem[UR4] ;  /* 0x00000004006879ee */ /* 0x000eb40008120000 */
[----:B--2---:R-:W-:Y:S05]  /*6260*/  @!P0 BRA `(.L_x_92) ;  /* 0x0000000000408947 */ /* 0x004fea0003800000 */
        /* <DEDUP_REMOVED lines=16> */
.L_x_92:
[----:B------:R-:W-:Y:S05]  /*6370*/  WARPSYNC.ALL ;  /* 0x0000000000007948 */ /* 0x000fea0003800000 */
[C---:B------:R-:W-:Y:S01]  /*6380*/  R2UR UR4, R16.reuse ;  /* 0x00000000100472ca */ /* 0x040fe200000e0000 */
[----:B------:R-:W-:Y:S05]  /*6390*/  VIADD R0, R16, 0x40 ;  /* 0x0000004010007836 */ /* 0x000fea0000000000 */
[----:B------:R-:W-:Y:S04]  /*63a0*/  SHF.R.U32.HI R0, RZ, 0x15, R0 ;  /* 0x00000015ff007819 */ /* 0x000fe80000011600 */
[----:B------:R-:W-:Y:S03]  /*63b0*/  LOP3.LUT P0, RZ, R0, 0x3, R235, 0x48, !PT ;  /* 0x0000000300ff7812 */ /* 0x000fe600078048eb */
[----:B------:R-:W2:Y:S10]  /*63c0*/  LDTM.16dp256bit.x4 R88, tmem[UR4+0x20] ;  /* 0x00002004005879ee */ /* 0x000eb40008120000 */
        /* <DEDUP_REMOVED lines=17> */
.L_x_93:
        /* <DEDUP_REMOVED lines=23> */
.L_x_94:
        /* <DEDUP_REMOVED lines=23> */
.L_x_95:
        /* <DEDUP_REMOVED lines=23> */
.L_x_96:
        /* <DEDUP_REMOVED lines=23> */
.L_x_97:
[----:B------:R-:W2:Y:S01]  /*6aa0*/  S2R R238, SR_TID.X ;  /* 0x0000000000ee7919 */ /* 0x000ea20000002100 */
[----:B------:R-:W-:Y:S05]  /*6ab0*/  WARPSYNC.ALL ;  /* 0x0000000000007948 */ /* 0x000fea0003800000 */
[----:B--2---:R-:W-:Y:S02]  /*6ac0*/  LOP3.LUT P2, R0, R238, 0x60, RZ, 0xc0, !PT ;  /* 0x00000060ee007812 */ /* 0x004fe4000784c0ff */
[----:B------:R-:W-:Y:S01]  /*6ad0*/  R2UR UR4, R16 ;  /* 0x00000000100472ca */ /* 0x000fe200000e0000 */
[----:B------:R-:W2:Y:S01]  /*6ae0*/  S2UR UR14, SR_CgaCtaId ;  /* 0x00000000000e79c3 */ /* 0x000ea20000008800 */
[----:B------:R-:W-:Y:S01]  /*6af0*/  R2UR UR5, R17 ;  /* 0x00000000110572ca */ /* 0x000fe200000e0000 */
[----:B------:R-:W-:Y:S01]  /*6b00*/  FMUL R3, R120, R105 ;  /* 0x0000006978037220 */ /* 0x000fe20000400000 */
[----:B------:R-:W-:Y:S01]  /*6b10*/  ISETP.NE.AND P1, PT, R0, RZ, PT ;  /* 0x000000ff0000720c */ /* 0x000fe20003f25270 */
[----:B------:R-:W-:Y:S01]  /*6b20*/  FMUL R0, R120, R104 ;  /* 0x0000006878007220 */ /* 0x000fe20000400000 */
[----:B------:R-:W-:Y:S01]  /*6b30*/  SHF.L.U32 R122, R128, 0x10, RZ ;  /* 0x00000010807a7819 */ /* 0x000fe200000006ff */
[----:B------:R-:W-:Y:S01]  /*6b40*/  FMUL R20, R120, R106 ;  /* 0x0000006a78147220 */ /* 0x000fe20000400000 */
[----:B------:R-:W-:Y:S01]  /*6b50*/  LOP3.LUT R123, R128, 0xffff0000, RZ, 0xc0, !PT ;  /* 0xffff0000807b7812 */ /* 0x000fe200078ec0ff */
[----:B------:R-:W-:Y:S01]  /*6b60*/  FMUL R21, R120, R107 ;  /* 0x0000006b78157220 */ /* 0x000fe20000400000 */
[----:B------:R-:W-:Y:S01]  /*6b70*/  SHF.L.U32 R124, R129, 0x10, RZ ;  /* 0x00000010817c7819 */ /* 0x000fe200000006ff */
[----:B------:R-:W-:Y:S01]  /*6b80*/  FFMA R0, R121, R122, R0 ;  /* 0x0000007a79007223 */ /* 0x000fe20000000000 */
[----:B------:R-:W-:Y:S01]  /*6b90*/  LOP3.LUT R125, R129, 0xffff0000, RZ, 0xc0, !PT ;  /* 0xffff0000817d7812 */ /* 0x000fe200078ec0ff */
[----:B------:R-:W3:Y:S01]  /*6ba0*/  LDTM.16dp256bit.x4 R4, tmem[UR4+0xc0] ;  /* 0x0000c004000479ee */ /* 0x000ee20008120000 */
[C---:B------:R-:W-:Y:S01]  /*6bb0*/  SHF.L.U32 R126, R130.reuse, 0x10, RZ ;  /* 0x00000010827e7819 */ /* 0x040fe200000006ff */
[----:B------:R-:W-:Y:S01]  /*6bc0*/  NOP ;  /* 0x0000000000007918 */ /* 0x000fe20000000000 */
[----:B------:R-:W-:Y:S01]  /*6bd0*/  LOP3.LUT R127, R130, 0xffff0000, RZ, 0xc0, !PT ;  /* 0xffff0000827f7812 */ /* 0x000fe200078ec0ff */
[----:B------:R-:W-:Y:S01]  /*6be0*/  FFMA R3, R121, R123, R3 ;  /* 0x0000007b79037223 */ /* 0x000fe20000000003 */
[----:B------:R-:W-:Y:S01]  /*6bf0*/  SHF.L.U32 R128, R131, 0x10, RZ ;  /* 0x0000001083807819 */ /* 0x000fe200000006ff */
[----:B------:R-:W-:Y:S01]  /*6c00*/  FFMA R20, R121, R124, R20 ;  /* 0x0000007c79147223 */ /* 0x000fe20000000014 */
[----:B------:R-:W-:Y:S01]  /*6c10*/  LOP3.LUT R129, R131, 0xffff0000, RZ, 0xc0, !PT ;  /* 0xffff000083817812 */ /* 0x000fe200078ec0ff */
[----:B------:R-:W-:Y:S01]  /*6c20*/  FFMA R21, R121, R125, R21 ;  /* 0x0000007d79157223 */ /* 0x000fe20000000015 */
[C---:B-1----:R-:W-:Y:S01]  /*6c30*/  SHF.L.U32 R130, R135.reuse, 0x10, RZ ;  /* 0x0000001087827819 */ /* 0x042fe200000006ff */
[C---:B------:R-:W-:Y:S01]  /*6c40*/  FMUL R22, R120.reuse, R108 ;  /* 0x0000006c78167220 */ /* 0x040fe20000400000 */
[----:B------:R-:W-:Y:S01]  /*6c50*/  LOP3.LUT R131, R135, 0xffff0000, RZ, 0xc0, !PT ;  /* 0xffff000087837812 */ /* 0x000fe200078ec0ff */
[----:B------:R-:W-:Y:S01]  /*6c60*/  FMUL R23, R120, R109 ;  /* 0x0000006d78177220 */ /* 0x000fe20000400000 */
[----:B------:R-:W-:Y:S01]  /*6c70*/  LOP3.LUT R135, R137, 0xffff0000, RZ, 0xc0, !PT ;  /* 0xffff000089877812 */ /* 0x000fe200078ec0ff */
[C---:B------:R-:W-:Y:S01]  /*6c80*/  FFMA R22, R121.reuse, R126, R22 ;  /* 0x0000007e79167223 */ /* 0x040fe20000000016 */
[C---:B------:R-:W-:Y:S01]  /*6c90*/  SHF.L.U32 R140, R144.reuse, 0x10, RZ ;  /* 0x00000010908c7819 */ /* 0x040fe200000006ff */
[----:B------:R-:W-:Y:S01]  /*6ca0*/  FFMA R23, R121, R127, R23 ;  /* 0x0000007f79177223 */ /* 0x000fe20000000017 */
[----:B------:R-:W-:Y:S01]  /*6cb0*/  LOP3.LUT R141, R144, 0xffff0000, RZ, 0xc0, !PT ;  /* 0xffff0000908d7812 */ /* 0x000fe200078ec0ff */
[C---:B------:R-:W-:Y:S01]  /*6cc0*/  FMUL R104, R120.reuse, R110 ;  /* 0x0000006e78687220 */ /* 0x040fe20000400000 */
[----:B------:R-:W-:Y:S01]  /*6cd0*/  SHF.L.U32 R142, R145, 0x10, RZ ;  /* 0x00000010918e7819 */ /* 0x000fe200000006ff */
[----:B------:R-:W-:Y:S01]  /*6ce0*/  FMUL R108, R120, R114 ;  /* 0x00000072786c7220 */ /* 0x000fe20000400000 */
[----:B------:R-:W-:Y:S01]  /*6cf0*/  SHF.L.U32 R114, R132, 0x10, RZ ;  /* 0x0000001084727819 */ /* 0x000fe200000006ff */
[----:B------:R-:W-:Y:S01]  /*6d00*/  FFMA R104, R121, R128, R104 ;  /* 0x0000008079687223 */ /* 0x000fe20000000068 */
[----:B------:R-:W-:Y:S01]  /*6d10*/  LOP3.LUT R143, R145, 0xffff0000, RZ, 0xc0, !PT ;  /* 0xffff0000918f7812 */ /* 0x000fe200078ec0ff */
[----:B------:R-:W-:Y:S01]  /*6d20*/  FMUL R105, R120, R111 ;  /* 0x0000006f78697220 */ /* 0x000fe20000400000 */
[----:B------:R-:W-:Y:S01]  /*6d30*/  SHF.L.U32 R144, R146, 0x10, RZ ;  /* 0x0000001092907819 */ /* 0x000fe200000006ff */
[----:B------:R-:W-:Y:S01]  /*6d40*/  FMUL R109, R120, R115 ;  /* 0x00000073786d7220 */ /* 0x000fe20000400000 */
[----:B------:R-:W-:Y:S01]  /*6d50*/  LOP3.LUT R115, R132, 0xffff0000, RZ, 0xc0, !PT ;  /* 0xffff000084737812 */ /* 0x000fe200078ec0ff */
[----:B------:R-:W-:Y:S01]  /*6d60*/  FFMA R105, R121, R129, R105 ;  /* 0x0000008179697223 */ /* 0x000fe20000000069 */
[----:B------:R-:W-:Y:S01]  /*6d70*/  SHF.L.U32 R132, R136, 0x10, RZ ;  /* 0x0000001088847819 */ /* 0x000fe200000006ff */
[----:B------:R-:W-:Y:S01]  /*6d80*/  FMUL R106, R120, R112 ;  /* 0x00000070786a7220 */ /* 0x000fe20000400000 */
[----:B------:R-:W-:Y:S01]  /*6d90*/  LOP3.LUT R145, R146, 0xffff0000, RZ, 0xc0, !PT ;  /* 0xffff000092917812 */ /* 0x000fe200078ec0ff */
[C---:B------:R-:W-:Y:S01]  /*6da0*/  FMUL R110, R120.reuse, R116 ;  /* 0x00000074786e7220 */ /* 0x040fe20000400000 */
[----:B------:R-:W-:Y:S01]  /*6db0*/  SHF.L.U32 R116, R133, 0x10, RZ ;  /* 0x0000001085747819 */ /* 0x000fe200000006ff */
[----:B------:R-:W-:Y:S01]  /*6dc0*/  FFMA R106, R121, R114, R106 ;  /* 0x00000072796a7223 */ /* 0x000fe2000000006a */
[C---:B------:R-:W-:Y:S01]  /*6dd0*/  SHF.L.U32 R146, R147.reuse, 0x10, RZ ;  /* 0x0000001093927819 */ /* 0x040fe200000006ff */
[C---:B------:R-:W-:Y:S01]  /*6de0*/  FMUL R107, R120.reuse, R113 ;  /* 0x00000071786b7220 */ /* 0x040fe20000400000 */
[----:B------:R-:W-:Y:S01]  /*6df0*/  LOP3.LUT R147, R147, 0xffff0000, RZ, 0xc0, !PT ;  /* 0xffff000093937812 */ /* 0x000fe200078ec0ff */
[----:B------:R-:W-:Y:S01]  /*6e00*/  FMUL R111, R120, R117 ;  /* 0x00000075786f7220 */ /* 0x000fe20000400000 */
[----:B------:R-:W-:Y:S01]  /*6e10*/  LOP3.LUT R117, R133, 0xffff0000, RZ, 0xc0, !PT ;  /* 0xffff000085757812 */ /* 0x000fe200078ec0ff */
[C---:B------:R-:W-:Y:S01]  /*6e20*/  FFMA R107, R121.reuse, R115, R107 ;  /* 0x00000073796b7223 */ /* 0x040fe2000000006b */
[----:B------:R-:W-:Y:S01]  /*6e30*/  LOP3.LUT R133, R136, 0xffff0000, RZ, 0xc0, !PT ;  /* 0xffff000088857812 */ /* 0x000fe200078ec0ff */
[C---:B------:R-:W-:Y:S01]  /*6e40*/  FFMA R108, R121.reuse, R116, R108 ;  /* 0x00000074796c7223 */ /* 0x040fe2000000006c */
[----:B------:R-:W-:Y:S01]  /*6e50*/  SHF.L.U32 R136, R138, 0x10, RZ ;  /* 0x000000108a887819 */ /* 0x000fe200000006ff */
[----:B------:R-:W-:Y:S01]  /*6e60*/  FFMA R109, R121, R117, R109 ;  /* 0x00000075796d7223 */ /* 0x000fe2000000006d */
[----:B------:R-:W-:Y:S01]  /*6e70*/  SHF.L.U32 R148, R152, 0x10, RZ ;  /* 0x0000001098947819 */ /* 0x000fe200000006ff */
[----:B------:R-:W-:Y:S01]  /*6e80*/  FMUL R112, R120, R118 ;  /* 0x0000007678707220 */ /* 0x000fe20000400000 */
[----:B------:R-:W-:Y:S01]  /*6e90*/  SHF.L.U32 R118, R134, 0x10, RZ ;  /* 0x0000001086767819 */ /* 0x000fe200000006ff */
[----:B------:R-:W-:Y:S01]  /*6ea0*/  FMUL R113, R120, R119 ;  /* 0x0000007778717220 */ /* 0x000fe20000400000 */
[----:B------:R-:W-:Y:S01]  /*6eb0*/  LOP3.LUT R119, R134, 0xffff0000, RZ, 0xc0, !PT ;  /* 0xffff000086777812 */ /* 0x000fe200078ec0ff */
[----:B------:R-:W-:Y:S01]  /*6ec0*/  FMUL R88, R120, R88 ;  /* 0x0000005878587220 */ /* 0x000fe20000400000 */
[----:B------:R-:W-:Y:S01]  /*6ed0*/  SHF.L.U32 R134, R137, 0x10, RZ ;  /* 0x0000001089867819 */ /* 0x000fe200000006ff */
[C---:B------:R-:W-:Y:S01]  /*6ee0*/  FFMA R110, R121.reuse, R118, R110 ;  /* 0x00000076796e7223 */ /* 0x040fe2000000006e */
[----:B------:R-:W-:Y:S01]  /*6ef0*/  LOP3.LUT R137, R138, 0xffff0000, RZ, 0xc0, !PT ;  /* 0xffff00008a897812 */ /* 0x000fe200078ec0ff */
[----:B------:R-:W-:Y:S01]  /*6f00*/  FFMA R111, R121, R119, R111 ;  /* 0x00000077796f7223 */ /* 0x000fe2000000006f */
[----:B------:R-:W-:Y:S01]  /*6f10*/  SHF.L.U32 R138, R139, 0x10, RZ ;  /* 0x000000108b8a7819 */ /* 0x000fe200000006ff */
[----:B------:R-:W-:Y:S01]  /*6f20*/  FFMA R112, R121, R130, R112 ;  /* 0x0000008279707223 */ /* 0x000fe20000000070 */
[----:B------:R-:W-:Y:S01]  /*6f30*/  LOP3.LUT R139, R139, 0xffff0000, RZ, 0xc0, !PT ;  /* 0xffff00008b8b7812 */ /* 0x000fe200078ec0ff */
[C---:B------:R-:W-:Y:S01]  /*6f40*/  FFMA R113, R121.reuse, R131, R113 ;  /* 0x0000008379717223 */ /* 0x040fe20000000071 */
[----:B------:R-:W-:Y:S01]  /*6f50*/  LOP3.LUT R149, R152, 0xffff0000, RZ, 0xc0, !PT ;  /* 0xffff000098957812 */ /* 0x000fe200078ec0ff */
[----:B------:R-:W-:Y:S01]  /*6f60*/  FFMA R88, R121, R132, R88 ;  /* 0x0000008479587223 */ /* 0x000fe20000000058 */
[C---:B------:R-:W-:Y:S01]  /*6f70*/  SHF.L.U32 R150, R153.reuse, 0x10, RZ ;  /* 0x0000001099967819 */ /* 0x040fe200000006ff */
[C---:B------:R-:W-:Y:S01]  /*6f80*/  FMUL R89, R120.reuse, R89 ;  /* 0x0000005978597220 */ /* 0x040fe20000400000 */
[----:B------:R-:W-:Y:S01]  /*6f90*/  LOP3.LUT R151, R153, 0xffff0000, RZ, 0xc0, !PT ;  /* 0xffff000099977812 */ /* 0x000fe200078ec0ff */
[----:B------:R-:W-:Y:S01]  /*6fa0*/  FMUL R90, R120, R90 ;  /* 0x0000005a785a7220 */ /* 0x000fe20000400000 */
[C---:B------:R-:W-:Y:S01]  /*6fb0*/  SHF.L.U32 R152, R154.reuse, 0x10, RZ ;  /* 0x000000109a987819 */ /* 0x040fe200000006ff */
[C---:B------:R-:W-:Y:S01]  /*6fc0*/  FFMA R89, R121.reuse, R133, R89 ;  /* 0x0000008579597223 */ /* 0x040fe20000000059 */
[----:B------:R-:W-:Y:S01]  /*6fd0*/  LOP3.LUT R153, R154, 0xffff0000, RZ, 0xc0, !PT ;  /* 0xffff00009a997812 */ /* 0x000fe200078ec0ff */
[----:B------:R-:W-:Y:S01]  /*6fe0*/  FFMA R90, R121, R134, R90 ;  /* 0x00000086795a7223 */ /* 0x000fe2000000005a */
[----:B------:R-:W-:Y:S01]  /*6ff0*/  SHF.L.U32 R154, R155, 0x10, RZ ;  /* 0x000000109b9a7819 */ /* 0x000fe200000006ff */
[----:B------:R-:W-:Y:S01]  /*7000*/  FMUL R91, R120, R91 ;  /* 0x0000005b785b7220 */ /* 0x000fe20000400000 */
[----:B------:R-:W-:Y:S01]  /*7010*/  SHF.L.U32 R239, R238, 0x5, RZ ;  /* 0x00000005eeef7819 */ /* 0x000fe200000006ff */
[----:B------:R-:W-:Y:S01]  /*7020*/  FMUL R92, R120, R92 ;  /* 0x0000005c785c7220 */ /* 0x000fe20000400000 */
[----:B------:R-:W-:Y:S01]  /*7030*/  SHF.L.U32 R242, R238, 0x4, RZ ;  /* 0x00000004eef27819 */ /* 0x000fe200000006ff */
[----:B------:R-:W-:Y:S01]  /*7040*/  FFMA R91, R121, R135, R91 ;  /* 0x00000087795b7223 */ /* 0x000fe2000000005b */
[----:B------:R-:W-:Y:S01]  /*7050*/  LOP3.LUT R155, R155, 0xffff0000, RZ, 0xc0, !PT ;  /* 0xffff00009b9b7812 */ /* 0x000fe200078ec0ff */
[----:B------:R-:W-:Y:S01]  /*7060*/  FFMA R92, R121, R136, R92 ;  /* 0x00000088795c7223 */ /* 0x000fe2000000005c */
[----:B------:R-:W-:Y:S01]  /*7070*/  SHF.L.U32 R156, R160, 0x10, RZ ;  /* 0x00000010a09c7819 */ /* 0x000fe200000006ff */
[----:B------:R-:W-:Y:S01]  /*7080*/  FMUL R93, R120, R93 ;  /* 0x0000005d785d7220 */ /* 0x000fe20000400000 */
[----:B------:R-:W-:Y:S01]  /*7090*/  LOP3.LUT R157, R160, 0xffff0000, RZ, 0xc0, !PT ;  /* 0xffff0000a09d7812 */ /* 0x000fe200078ec0ff */
[----:B------:R-:W-:Y:S01]  /*70a0*/  FMUL R94, R120, R94 ;  /* 0x0000005e785e7220 */ /* 0x000fe20000400000 */
[----:B------:R-:W-:Y:S01]  /*70b0*/  SHF.L.U32 R158, R161, 0x10, RZ ;  /* 0x00000010a19e7819 */ /* 0x000fe200000006ff */
[C---:B------:R-:W-:Y:S01]  /*70c0*/  FFMA R93, R121.reuse, R137, R93 ;  /* 0x00000089795d7223 */ /* 0x040fe2000000005d */
[----:B------:R-:W-:Y:S01]  /*70d0*/  SHF.L.U32 R240, R238, 0x2, RZ ;  /* 0x00000002eef07819 */ /* 0x000fe200000006ff */
[----:B------:R-:W-:Y:S01]  /*70e0*/  FFMA R94, R121, R138, R94 ;  /* 0x0000008a795e7223 */ /* 0x000fe2000000005e */
[----:B------:R-:W-:Y:S01]  /*70f0*/  LOP3.LUT R241, R239, 0xc0, RZ, 0xc0, !PT ;  /* 0x000000c0eff17812 */ /* 0x000fe200078ec0ff */
[----:B------:R-:W-:Y:S01]  /*7100*/  FMUL R95, R120, R95 ;  /* 0x0000005f785f7220 */ /* 0x000fe20000400000 */
[----:B------:R-:W-:Y:S01]  /*7110*/  LOP3.LUT R242, R242, 0x600, RZ, 0xc0, !PT ;  /* 0x00000600f2f27812 */ /* 0x000fe200078ec0ff */
[----:B------:R-:W-:Y:S01]  /*7120*/  FMUL R96, R120, R96 ;  /* 0x0000006078607220 */ /* 0x000fe20000400000 */
[----:B------:R-:W-:Y:S01]  /*7130*/  LOP3.LUT R159, R161, 0xffff0000, RZ, 0xc0, !PT ;  /* 0xffff0000a19f7812 */ /* 0x000fe200078ec0ff */
[C---:B------:R-:W-:Y:S01]  /*7140*/  FFMA R95, R121.reuse, R139, R95 ;  /* 0x0000008b795f7223 */ /* 0x040fe2000000005f */
[C---:B------:R-:W-:Y:S01]  /*7150*/  SHF.L.U32 R160, R162.reuse, 0x10, RZ ;  /* 0x00000010a2a07819 */ /* 0x040fe200000006ff */
[----:B------:R-:W-:Y:S01]  /*7160*/  FFMA R96, R121, R140, R96 ;  /* 0x0000008c79607223 */ /* 0x000fe20000000060 */
[----:B------:R-:W-:Y:S01]  /*7170*/  LOP3.LUT R161, R162, 0xffff0000, RZ, 0xc0, !PT ;  /* 0xffff0000a2a17812 */ /* 0x000fe200078ec0ff */
[----:B------:R-:W-:Y:S01]  /*7180*/  FMUL R97, R120, R97 ;  /* 0x0000006178617220 */ /* 0x000fe20000400000 */
[----:B------:R-:W-:Y:S01]  /*7190*/  LOP3.LUT P0, RZ, R238, 0x4, RZ, 0xc0, !PT ;  /* 0x00000004eeff7812 */ /* 0x000fe2000780c0ff */
[----:B------:R-:W-:Y:S01]  /*71a0*/  FMUL R98, R120, R98 ;  /* 0x0000006278627220 */ /* 0x000fe20000400000 */
[----:B------:R-:W-:Y:S01]  /*71b0*/  SHF.L.U32 R162, R163, 0x10, RZ ;  /* 0x00000010a3a27819 */ /* 0x000fe200000006ff */
[----:B------:R-:W-:Y:S01]  /*71c0*/  FFMA R97, R121, R141, R97 ;  /* 0x0000008d79617223 */ /* 0x000fe20000000061 */
[----:B------:R-:W-:Y:S01]  /*71d0*/  LOP3.LUT R122, R241, 0x18, R240, 0xf8, !PT ;  /* 0x00000018f17a7812 */ /* 0x000fe200078ef8f0 */
[----:B------:R-:W-:Y:S01]  /*71e0*/  FFMA R98, R121, R142, R98 ;  /* 0x0000008e79627223 */ /* 0x000fe20000000062 */
[----:B------:R-:W-:Y:S01]  /*71f0*/  LOP3.LUT R242, R242, 0x20, R239, 0xf8, !PT ;  /* 0x00000020f2f27812 */ /* 0x000fe200078ef8ef */
[C---:B------:R-:W-:Y:S01]  /*7200*/  FMUL R99, R120.reuse, R99 ;  /* 0x0000006378637220 */ /* 0x040fe20000400000 */
[----:B------:R-:W-:Y:S01]  /*7210*/  SHF.R.U32.HI R238, RZ, 0x1, R238 ;  /* 0x00000001ffee7819 */ /* 0x000fe200000116ee */
        /* <DEDUP_REMOVED lines=9> */
[----:B------:R-:W-:Y:S01]  /*72b0*/  LOP3.LUT R123, R242, 0x100, R239, 0xf8, !PT ;  /* 0x00000100f27b7812 */ /* 0x000fe200078ef8ef */
[C---:B------:R-:W-:Y:S01]  /*72c0*/  FFMA R101, R121.reuse, R145, R101 ;  /* 0x0000009179657223 */ /* 0x040fe20000000065 */
[----:B------:R-:W-:Y:S01]  /*72d0*/  LOP3.LUT R122, R122, 0x8, R238, 0x78, !PT ;  /* 0x000000087a7a7812 */ /* 0x000fe200078e78ee */
        /* <DEDUP_REMOVED lines=8> */
[----:B------:R-:W-:Y:S01]  /*7360*/  FFMA R72, R121, R148, R72 ;  /* 0x0000009479487223 */ /* 0x000fe20000000048 */
[----:B------:R-:W-:Y:S01]  /*7370*/  LOP3.LUT R123, R123, R122, RZ, 0xfc, !PT ;  /* 0x0000007a7b7b7212 */ /* 0x000fe200078efcff */
[C---:B------:R-:W-:Y:S01]  /*7380*/  FMUL R73, R120.reuse, R73 ;  /* 0x0000004978497220 */ /* 0x040fe20000400000 */
[----:B------:R-:W-:Y:S01]  /*7390*/  LOP3.LUT R171, R171, 0xffff0000, RZ, 0xc0, !PT ;  /* 0xffff0000abab7812 */ /* 0x000fe200078ec0ff */
[----:B------:R-:W-:Y:S01]  /*73a0*/  FMUL R74, R120, R74 ;  /* 0x0000004a784a7220 */ /* 0x000fe20000400000 */
[----:B------:R-:W-:Y:S01]  /*73b0*/  MOV R122, UR45 ;  /* 0x0000002d007a7c02 */ /* 0x000fe20008000f00 */
[C---:B------:R-:W-:Y:S01]  /*73c0*/  FFMA R73, R121.reuse, R149, R73 ;  /* 0x0000009579497223 */ /* 0x040fe20000000049 */
[C---:B------:R-:W-:Y:S01]  /*73d0*/  SHF.L.U32 R172, R176.reuse, 0x10, RZ ;  /* 0x00000010b0ac7819 */ /* 0x040fe200000006ff */
[----:B------:R-:W-:Y:S01]  /*73e0*/  FFMA R74, R121, R150, R74 ;  /* 0x00000096794a7223 */ /* 0x000fe2000000004a */
[----:B------:R-:W-:Y:S01]  /*73f0*/  LOP3.LUT R173, R176, 0xffff0000, RZ, 0xc0, !PT ;  /* 0xffff0000b0ad7812 */ /* 0x000fe200078ec0ff */
[----:B------:R-:W-:Y:S01]  /*7400*/  IMAD R123, R122, 0x3800, R123 ;  /* 0x000038007a7b7824 */ /* 0x000fe200078e027b */
        /* <DEDUP_REMOVED lines=13> */
[----:B------:R-:W-:Y:S01]  /*74e0*/  FFMA R77, R121, R153, R77 ;  /* 0x00000099794d7223 */ /* 0x000fe2000000004d */
[----:B------:R-:W-:Y:S01]  /*74f0*/  F2FP.BF16.F32.PACK_AB R124, R3, R0 ;  /* 0x00000000037c723e */ /* 0x000fe200000010ff */
[----:B------:R-:W-:Y:S01]  /*7500*/  FFMA R78, R121, R154, R78 ;  /* 0x0000009a794e7223 */ /* 0x000fe2000000004e */
[----:B------:R-:W-:Y:S01]  /*7510*/  LOP3.LUT R181, R184, 0xffff0000, RZ, 0xc0, !PT ;  /* 0xffff0000b8b57812 */ /* 0x000fe200078ec0ff */
[C---:B------:R-:W-:Y:S01]  /*7520*/  FMUL R79, R120.reuse, R79 ;  /* 0x0000004f784f7220 */ /* 0x040fe20000400000 */
[C---:B------:R-:W-:Y:S01]  /*7530*/  SHF.L.U32 R182, R185.reuse, 0x10, RZ ;  /* 0x00000010b9b67819 */ /* 0x040fe200000006ff */
[----:B------:R-:W-:Y:S01]  /*7540*/  FMUL R80, R120, R80 ;  /* 0x0000005078507220 */ /* 0x000fe20000400000 */
[----:B------:R-:W-:Y:S01]  /*7550*/  LOP3.LUT R183, R185, 0xffff0000, RZ, 0xc0, !PT ;  /* 0xffff0000b9b77812 */ /* 0x000fe200078ec0ff */
[C---:B------:R-:W-:Y:S01]  /*7560*/  FFMA R79, R121.reuse, R155, R79 ;  /* 0x0000009b794f7223 */ /* 0x040fe2000000004f */
[C---:B------:R-:W-:Y:S01]  /*7570*/  SHF.L.U32 R184, R186.reuse, 0x10, RZ ;  /* 0x00000010bab87819 */ /* 0x040fe200000006ff */
[----:B------:R-:W-:Y:S01]  /*7580*/  FFMA R80, R121, R156, R80 ;  /* 0x0000009c79507223 */ /* 0x000fe20000000050 */
[----:B------:R-:W-:Y:S01]  /*7590*/  LOP3.LUT R185, R186, 0xffff0000, RZ, 0xc0, !PT ;  /* 0xffff0000bab97812 */ /* 0x000fe200078ec0ff */
[C---:B------:R-:W-:Y:S01]  /*75a0*/  FMUL R81, R120.reuse, R81 ;  /* 0x0000005178517220 */ /* 0x040fe20000400000 */
[----:B------:R-:W-:Y:S01]  /*75b0*/  F2FP.BF16.F32.PACK_AB R125, R21, R20 ;  /* 0x00000014157d723e */ /* 0x000fe200000010ff */
[C---:B------:R-:W-:Y:S01]  /*75c0*/  FMUL R82, R120.reuse, R82 ;  /* 0x0000005278527220 */ /* 0x040fe20000400000 */
[----:B------:R-:W-:Y:S01]  /*75d0*/  F2FP.BF16.F32.PACK_AB R126, R23, R22 ;  /* 0x00000016177e723e */ /* 0x000fe200000010ff */
[----:B------:R-:W-:Y:S01]  /*75e0*/  FFMA R81, R121, R157, R81 ;  /* 0x0000009d79517223 */ /* 0x000fe20000000051 */
[----:B------:R-:W-:Y:S01]  /*75f0*/  F2FP.BF16.F32.PACK_AB R127, R105, R104 ;  /* 0x00000068697f723e */ /* 0x000fe200000010ff */
        /* <DEDUP_REMOVED lines=9> */
[----:B------:R-:W-:Y:S01]  /*7690*/  F2FP.BF16.F32.PACK_AB R20, R107, R106 ;  /* 0x0000006a6b14723e */ /* 0x000fe200000010ff */
        /* <DEDUP_REMOVED lines=11> */
[----:B------:R-:W-:Y:S01]  /*7750*/  F2FP.BF16.F32.PACK_AB R88, R89, R88 ;  /* 0x000000585958723e */ /* 0x000fe200000010ff */
[C---:B------:R-:W-:Y:S01]  /*7760*/  FFMA R87, R121.reuse, R163, R87 ;  /* 0x000000a379577223 */ /* 0x040fe20000000057 */
[----:B------:R-:W-:Y:S01]  /*7770*/  SHF.L.U32 R192, R194, 0x10, RZ ;  /* 0x00000010c2c07819 */ /* 0x000fe200000006ff */
[----:B------:R-:W-:Y:S01]  /*7780*/  FFMA R56, R121, R164, R56 ;  /* 0x000000a479387223 */ /* 0x000fe20000000038 */
[----:B------:R-:W-:Y:S01]  /*7790*/  F2FP.BF16.F32.PACK_AB R89, R91, R90 ;  /* 0x0000005a5b59723e */ /* 0x000fe200000010ff */
[----:B------:R-:W-:Y:S01]  /*77a0*/  FMUL R57, R120, R57 ;  /* 0x0000003978397220 */ /* 0x000fe20000400000 */
[----:B------:R-:W-:Y:S01]  /*77b0*/  LOP3.LUT R193, R194, 0xffff0000, RZ, 0xc0, !PT ;  /* 0xffff0000c2c17812 */ /* 0x000fe200078ec0ff */
        /* <DEDUP_REMOVED lines=27> */
[C---:B------:R-:W-:Y:S01]  /*7970*/  SHF.L.U32 R200, R202.reuse, 0x10, RZ ;  /* 0x00000010cac87819 */ /* 0x040fe200000006ff */
[----:B------:R-:W-:Y:S01]  /*7980*/  FFMA R64, R121, R172, R64 ;  /* 0x000000ac79407223 */ /* 0x000fe20000000040 */
[----:B------:R-:W-:Y:S01]  /*7990*/  F2FP.BF16.F32.PACK_AB R73, R75, R74 ;  /* 0x0000004a4b49723e */ /* 0x000fe200000010ff */
[----:B------:R-:W-:Y:S01]  /*79a0*/  UMOV UR7, 0x400 ;  /* 0x0000040000077882 */ /* 0x000fe20000000000 */
[----:B------:R-:W-:Y:S01]  /*79b0*/  LOP3.LUT R201, R202, 0xffff0000, RZ, 0xc0, !PT ;  /* 0xffff0000cac97812 */ /* 0x000fe200078ec0ff */
[----:B--2---:R-:W-:Y:S01]  /*79c0*/  ULEA UR7, UR14, UR7, 0x18 ;  /* 0x000000070e077291 */ /* 0x004fe2000f8ec0ff */
[----:B------:R-:W-:Y:S01]  /*79d0*/  F2FP.BF16.F32.PACK_AB R74, R77, R76 ;  /* 0x0000004c4d4a723e */ /* 0x000fe200000010ff */
[C---:B------:R-:W-:Y:S01]  /*79e0*/  FMUL R65, R120.reuse, R65 ;  /* 0x0000004178417220 */ /* 0x040fe20000400000 */
[----:B------:R-:W-:Y:S01]  /*79f0*/  F2FP.BF16.F32.PACK_AB R75, R79, R78 ;  /* 0x0000004e4f4b723e */ /* 0x000fe200000010ff */
[C---:B------:R-:W-:Y:S01]  /*7a00*/  FMUL R66, R120.reuse, R66 ;  /* 0x0000004278427220 */ /* 0x040fe20000400000 */
[----:B------:R-:W-:Y:S01]  /*7a10*/  SHF.L.U32 R202, R203, 0x10, RZ ;  /* 0x00000010cbca7819 */ /* 0x000fe200000006ff */
[----:B------:R-:W-:Y:S01]  /*7a20*/  FFMA R65, R121, R173, R65 ;  /* 0x000000ad79417223 */ /* 0x000fe20000000041 */
[----:B------:R-:W-:Y:S01]  /*7a30*/  LEA R0, R123, UR7, 0x1 ;  /* 0x000000077b007c11 */ /* 0x000fe2000f8e08ff */
[----:B------:R-:W-:Y:S01]  /*7a40*/  FFMA R66, R121, R174, R66 ;  /* 0x000000ae79427223 */ /* 0x000fe20000000042 */
[----:B------:R-:W-:Y:S01]  /*7a50*/  LOP3.LUT R203, R203, 0xffff0000, RZ, 0xc0, !PT ;  /* 0xffff0000cbcb7812 */ /* 0x000fe200078ec0ff */
[----:B------:R-:W-:Y:S01]  /*7a60*/  FMUL R67, R120, R67 ;  /* 0x0000004378437220 */ /* 0x000fe20000400000 */
[----:B------:R-:W-:Y:S01]  /*7a70*/  IADD3 R122, PT, PT, R0, 0x200, RZ ;  /* 0x00000200007a7810 */ /* 0x000fe20007ffe0ff */
[----:B------:R-:W-:Y:S01]  /*7a80*/  FMUL R68, R120, R68 ;  /* 0x0000004478447220 */ /* 0x000fe20000400000 */
[----:B------:R-:W-:Y:S01]  /*7a90*/  IADD3 R3, PT, PT, R0, 0x220, RZ ;  /* 0x0000022000037810 */ /* 0x000fe20007ffe0ff */
[----:B------:R-:W-:Y:S01]  /*7aa0*/  UMOV UR4, 0x400 ;  /* 0x0000040000047882 */ /* 0x000fe20000000000 */
[----:B------:R-:W-:Y:S01]  /*7ab0*/  @P0 IADD3 R3, PT, PT, R122, -0x20, RZ ;  /* 0xffffffe07a030810 */ /* 0x000fe20007ffe0ff */
[----:B------:R-:W-:Y:S01]  /*7ac0*/  ULEA UR4, UR14, UR4, 0x18 ;  /* 0x000000040e047291 */ /* 0x000fe2000f8ec0ff */
[----:B------:R-:W-:Y:S01]  /*7ad0*/  F2FP.BF16.F32.PACK_AB R80, R81, R80 ;  /* 0x000000505150723e */ /* 0x000fe200000010ff */
[----:B------:R-:W-:Y:S01]  /*7ae0*/  FFMA R67, R121, R175, R67 ;  /* 0x000000af79437223 */ /* 0x000fe20000000043 */
[----:B------:R-:W-:Y:S01]  /*7af0*/  SHF.L.U32 R204, R208, 0x10, RZ ;  /* 0x00000010d0cc7819 */ /* 0x000fe200000006ff */
[----:B------:R-:W-:Y:S01]  /*7b00*/  UIADD3 UR4, UPT, UPT, UR4, 0xb0, UR5 ;  /* 0x000000b004047890 */ /* 0x000fe2000fffe005 */
[----:B------:R-:W-:Y:S01]  /*7b10*/  F2FP.BF16.F32.PACK_AB R81, R83, R82 ;  /* 0x000000525351723e */ /* 0x000fe200000010ff */
[----:B------:R-:W-:Y:S01]  /*7b20*/  FMUL R69, R120, R69 ;  /* 0x0000004578457220 */ /* 0x000fe20000400000 */
[----:B------:R-:W-:Y:S01]  /*7b30*/  LOP3.LUT R205, R208, 0xffff0000, RZ, 0xc0, !PT ;  /* 0xffff0000d0cd7812 */ /* 0x000fe200078ec0ff */
[C---:B------:R-:W-:Y:S01]  /*7b40*/  FMUL R70, R120.reuse, R70 ;  /* 0x0000004678467220 */ /* 0x040fe20000400000 */
[----:B------:R-:W-:Y:S01]  /*7b50*/  F2FP.BF16.F32.PACK_AB R82, R85, R84 ;  /* 0x000000545552723e */ /* 0x000fe200000010ff */
[C---:B------:R-:W-:Y:S01]  /*7b60*/  FMUL R71, R120.reuse, R71 ;  /* 0x0000004778477220 */ /* 0x040fe20000400000 */
[----:B------:R-:W-:Y:S01]  /*7b70*/  F2FP.BF16.F32.PACK_AB R83, R87, R86 ;  /* 0x000000565753723e */ /* 0x000fe200000010ff */
[----:B------:R-:W-:Y:S01]  /*7b80*/  UPRMT UR4, UR14, 0x654, UR4 ;  /* 0x000006540e047896 */ /* 0x000fe20008000004 */
[----:B------:R-:W-:Y:S01]  /*7b90*/  SHF.L.U32 R206, R209, 0x10, RZ ;  /* 0x00000010d1ce7819 */ /* 0x000fe200000006ff */
[----:B------:R-:W-:Y:S01]  /*7ba0*/  FFMA R68, R121, R176, R68 ;  /* 0x000000b079447223 */ /* 0x000fe20000000044 */
[----:B------:R-:W-:Y:S01]  /*7bb0*/  LOP3.LUT R207, R209, 0xffff0000, RZ, 0xc0, !PT ;  /* 0xffff0000d1cf7812 */ /* 0x000fe200078ec0ff */
[----:B------:R-:W-:Y:S01]  /*7bc0*/  FMUL R40, R120, R40 ;  /* 0x0000002878287220 */ /* 0x000fe20000400000 */
[----:B------:R-:W-:Y:S01]  /*7bd0*/  F2FP.BF16.F32.PACK_AB R56, R57, R56 ;  /* 0x000000383938723e */ /* 0x000fe200000010ff */
[----:B------:R-:W-:Y:S01]  /*7be0*/  FFMA R69, R121, R177, R69 ;  /* 0x000000b179457223 */ /* 0x000fe20000000045 */
[----:B------:R-:W-:Y:S01]  /*7bf0*/  SHF.L.U32 R208, R210, 0x10, RZ ;  /* 0x00000010d2d07819 */ /* 0x000fe200000006ff */
[----:B------:R-:W-:Y:S01]  /*7c00*/  FMUL R41, R120, R41 ;  /* 0x0000002978297220 */ /* 0x000fe20000400000 */
[----:B------:R-:W-:Y:S01]  /*7c10*/  F2FP.BF16.F32.PACK_AB R57, R59, R58 ;  /* 0x0000003a3b39723e */ /* 0x000fe200000010ff */
[----:B------:R-:W-:Y:S01]  /*7c20*/  FFMA R70, R121, R178, R70 ;  /* 0x000000b279467223 */ /* 0x000fe20000000046 */
[----:B------:R-:W-:Y:S01]  /*7c30*/  LOP3.LUT R209, R210, 0xffff0000, RZ, 0xc0, !PT ;  /* 0xffff0000d2d17812 */ /* 0x000fe200078ec0ff */
[C---:B------:R-:W-:Y:S01]  /*7c40*/  FMUL R42, R120.reuse, R42 ;  /* 0x0000002a782a7220 */ /* 0x040fe20000400000 */
[----:B------:R-:W-:Y:S01]  /*7c50*/  F2FP.BF16.F32.PACK_AB R58, R61, R60 ;  /* 0x0000003c3d3a723e */ /* 0x000fe200000010ff */
[----:B---3--:R-:W-:Y:S01]  /*7c60*/  SYNCS.ARRIVE.TRANS64.RED.A1T0 RZ, [UR4], RZ ;  /* 0x000000ffffff79a7 */ /* 0x008fe20008100404 */
[----:B------:R1:W-:Y:S01]  /*7c70*/  STSM.16.M88.4 [R0+0x200], R124 ;  /* 0x0002007c00007844 */ /* 0x0003e20000000200 */
[----:B------:R-:W-:Y:S01]  /*7c80*/  F2FP.BF16.F32.PACK_AB R59, R63, R62 ;  /* 0x0000003e3f3b723e */ /* 0x000fe200000010ff */
[----:B------:R-:W-:Y:S01]  /*7c90*/  FFMA R71, R121, R179, R71 ;  /* 0x000000b379477223 */ /* 0x000fe20000000047 */
[----:B------:R-:W-:Y:S05]  /*7ca0*/  F2FP.BF16.F32.PACK_AB R64, R65, R64 ;  /* 0x000000404140723e */ /* 0x000fea00000010ff */
[----:B------:R1:W-:Y:S01]  /*7cb0*/  STSM.16.M88.4 [R3], R20 ;  /* 0x0000001403007844 */ /* 0x0003e20000000200 */
[----:B------:R-:W-:Y:S01]  /*7cc0*/  F2FP.BF16.F32.PACK_AB R65, R67, R66 ;  /* 0x000000424341723e */ /* 0x000fe200000010ff */
[----:B------:R-:W-:Y:S01]  /*7cd0*/  FFMA R40, R121, R180, R40 ;  /* 0x000000b479287223 */ /* 0x000fe20000000028 */
[----:B------:R-:W-:Y:S05]  /*7ce0*/  F2FP.BF16.F32.PACK_AB R66, R69, R68 ;  /* 0x000000444542723e */ /* 0x000fea00000010ff */
[----:B------:R1:W-:Y:S01]  /*7cf0*/  STSM.16.M88.4 [R0+0x1200], R88 ;  /* 0x0012005800007844 */ /* 0x0003e20000000200 */
[----:B------:R-:W-:Y:S01]  /*7d00*/  F2FP.BF16.F32.PACK_AB R67, R71, R70 ;  /* 0x000000464743723e */ /* 0x000fe200000010ff */
[C---:B------:R-:W-:Y:S01]  /*7d10*/  FFMA R41, R121.reuse, R181, R41 ;  /* 0x000000b579297223 */ /* 0x040fe20000000029 */
[----:B------:R-:W-:Y:S05]  /*7d20*/  FFMA R42, R121, R182, R42 ;  /* 0x000000b6792a7223 */ /* 0x000fea000000002a */
[----:B------:R1:W-:Y:S01]  /*7d30*/  STSM.16.M88.4 [R3+0x1000], R96 ;  /* 0x0010006003007844 */ /* 0x0003e20000000200 */
[C---:B------:R-:W-:Y:S01]  /*7d40*/  FMUL R43, R120.reuse, R43 ;  /* 0x0000002b782b7220 */ /* 0x040fe20000400000 */
[C---:B------:R-:W-:Y:S01]  /*7d50*/  FMUL R44, R120.reuse, R44 ;  /* 0x0000002c782c7220 */ /* 0x040fe20000400000 */
[----:B------:R-:W-:Y:S05]  /*7d60*/  F2FP.BF16.F32.PACK_AB R40, R41, R40 ;  /* 0x000000282928723e */ /* 0x000fea00000010ff */
[----:B------:R1:W-:Y:S01]  /*7d70*/  STSM.16.M88.4 [R0+0x2200], R72 ;  /* 0x0022004800007844 */ /* 0x0003e20000000200 */
[C---:B------:R-:W-:Y:S01]  /*7d80*/  FFMA R43, R121.reuse, R183, R43 ;  /* 0x000000b7792b7223 */ /* 0x040fe2000000002b */
[----:B------:R-:W-:Y:S01]  /*7d90*/  FFMA R44, R121, R184, R44 ;  /* 0x000000b8792c7223 */ /* 0x000fe2000000002c */
[C---:B------:R-:W-:Y:S05]  /*7da0*/  FMUL R45, R120.reuse, R45 ;  /* 0x0000002d782d7220 */ /* 0x040fea0000400000 */
[----:B------:R1:W-:Y:S01]  /*7db0*/  STSM.16.M88.4 [R3+0x2000], R80 ;  /* 0x0020005003007844 */ /* 0x0003e20000000200 */
[C---:B------:R-:W-:Y:S01]  /*7dc0*/  FMUL R46, R120.reuse, R46 ;  /* 0x0000002e782e7220 */ /* 0x040fe20000400000 */
[----:B------:R-:W-:Y:S01]  /*7dd0*/  F2FP.BF16.F32.PACK_AB R41, R43, R42 ;  /* 0x0000002a2b29723e */ /* 0x000fe200000010ff */
[C---:B------:R-:W-:Y:S05]  /*7de0*/  FFMA R45, R121.reuse, R185, R45 ;  /* 0x000000b9792d7223 */ /* 0x040fea000000002d */
[----:B------:R1:W-:Y:S01]  /*7df0*/  STSM.16.M88.4 [R0+0x3200], R56 ;  /* 0x0032003800007844 */ /* 0x0003e20000000200 */
[----:B------:R-:W-:Y:S01]  /*7e00*/  FFMA R46, R121, R186, R46 ;  /* 0x000000ba792e7223 */ /* 0x000fe2000000002e */
[C---:B------:R-:W-:Y:S01]  /*7e10*/  FMUL R47, R120.reuse, R47 ;  /* 0x0000002f782f7220 */ /* 0x040fe20000400000 */
[C---:B------:R-:W-:Y:S05]  /*7e20*/  FMUL R48, R120.reuse, R48 ;  /* 0x0000003078307220 */ /* 0x040fea0000400000 */
[----:B------:R1:W-:Y:S01]  /*7e30*/  STSM.16.M88.4 [R3+0x3000], R64 ;  /* 0x0030004003007844 */ /* 0x0003e20000000200 */
[----:B------:R-:W-:Y:S01]  /*7e40*/  F2FP.BF16.F32.PACK_AB R42, R45, R44 ;  /* 0x0000002c2d2a723e */ /* 0x000fe200000010ff */
[C---:B------:R-:W-:Y:S01]  /*7e50*/  FFMA R47, R121.reuse, R187, R47 ;  /* 0x000000bb792f7223 */ /* 0x040fe2000000002f */
[----:B------:R-:W-:Y:S01]  /*7e60*/  FFMA R48, R121, R188, R48 ;  /* 0x000000bc79307223 */ /* 0x000fe20000000030 */
[C---:B------:R-:W-:Y:S01]  /*7e70*/  FMUL R49, R120.reuse, R49 ;  /* 0x0000003178317220 */ /* 0x040fe20000400000 */
[----:B------:R-:W-:Y:S01]  /*7e80*/  SHF.L.U32 R210, R211, 0x10, RZ ;  /* 0x00000010d3d27819 */ /* 0x000fe200000006ff */
[C---:B------:R-:W-:Y:S01]  /*7e90*/  FMUL R50, R120.reuse, R50 ;  /* 0x0000003278327220 */ /* 0x040fe20000400000 */
[----:B------:R-:W-:Y:S01]  /*7ea0*/  F2FP.BF16.F32.PACK_AB R43, R47, R46 ;  /* 0x0000002e2f2b723e */ /* 0x000fe200000010ff */
[C---:B------:R-:W-:Y:S01]  /*7eb0*/  FFMA R49, R121.reuse, R189, R49 ;  /* 0x000000bd79317223 */ /* 0x040fe20000000031 */
[C---:B------:R-:W-:Y:S01]  /*7ec0*/  FMUL R51, R120.reuse, R51 ;  /* 0x0000003378337220 */ /* 0x040fe20000400000 */
[----:B------:R-:W-:Y:S01]  /*7ed0*/  FFMA R50, R121, R190, R50 ;  /* 0x000000be79327223 */ /* 0x000fe20000000032 */
[----:B------:R-:W-:Y:S01]  /*7ee0*/  LOP3.LUT R211, R211, 0xffff0000, RZ, 0xc0, !PT ;  /* 0xffff0000d3d37812 */ /* 0x000fe200078ec0ff */
[----:B------:R1:W-:Y:S01]  /*7ef0*/  STSM.16.M88.4 [R0+0x4200], R40 ;  /* 0x0042002800007844 */ /* 0x0003e20000000200 */
[----:B------:R-:W-:Y:S01]  /*7f00*/  F2FP.BF16.F32.PACK_AB R48, R49, R48 ;  /* 0x000000303130723e */ /* 0x000fe200000010ff */
[C---:B------:R-:W-:Y:S01]  /*7f10*/  FFMA R51, R121.reuse, R191, R51 ;  /* 0x000000bf79337223 */ /* 0x040fe20000000033 */
[C---:B------:R-:W-:Y:S01]  /*7f20*/  FMUL R52, R120.reuse, R52 ;  /* 0x0000003478347220 */ /* 0x040fe20000400000 */
[C---:B------:R-:W-:Y:S01]  /*7f30*/  FMUL R53, R120.reuse, R53 ;  /* 0x0000003578357220 */ /* 0x040fe20000400000 */
[----:B------:R-:W-:Y:S01]  /*7f40*/  FMUL R54, R120, R54 ;  /* 0x0000003678367220 */ /* 0x000fe20000400000 */
[----:B------:R-:W-:Y:S01]  /*7f50*/  SHF.L.U32 R212, R216, 0x10, RZ ;  /* 0x00000010d8d47819 */ /* 0x000fe200000006ff */
[----:B------:R-:W-:Y:S01]  /*7f60*/  FFMA R52, R121, R192, R52 ;  /* 0x000000c079347223 */ /* 0x000fe20000000034 */
[----:B------:R-:W-:Y:S01]  /*7f70*/  F2FP.BF16.F32.PACK_AB R49, R51, R50 ;  /* 0x000000323331723e */ /* 0x000fe200000010ff */
[C---:B------:R-:W-:Y:S01]  /*7f80*/  FFMA R53, R121.reuse, R193, R53 ;  /* 0x000000c179357223 */ /* 0x040fe20000000035 */
[----:B------:R-:W-:Y:S01]  /*7f90*/  FFMA R54, R121, R194, R54 ;  /* 0x000000c279367223 */ /* 0x000fe20000000036 */
[----:B------:R-:W-:Y:S01]  /*7fa0*/  FMUL R55, R120, R55 ;  /* 0x0000003778377220 */ /* 0x000fe20000400000 */
[----:B------:R-:W-:Y:S01]  /*7fb0*/  LOP3.LUT R213, R216, 0xffff0000, RZ, 0xc0, !PT ;  /* 0xffff0000d8d57812 */ /* 0x000fe200078ec0ff */
[C---:B------:R-:W-:Y:S01]  /*7fc0*/  FMUL R24, R120.reuse, R24 ;  /* 0x0000001878187220 */ /* 0x040fe20000400000 */
[----:B------:R-:W-:Y:S01]  /*7fd0*/  F2FP.BF16.F32.PACK_AB R50, R53, R52 ;  /* 0x000000343532723e */ /* 0x000fe200000010ff */
[C---:B------:R-:W-:Y:S01]  /*7fe0*/  FFMA R55, R121.reuse, R195, R55 ;  /* 0x000000c379377223 */ /* 0x040fe20000000037 */
[C---:B------:R-:W-:Y:S01]  /*7ff0*/  FMUL R25, R120.reuse, R25 ;  /* 0x0000001978197220 */ /* 0x040fe20000400000 */
[----:B------:R-:W-:Y:S01]  /*8000*/  FFMA R24, R121, R196, R24 ;  /* 0x000000c479187223 */ /* 0x000fe20000000018 */
        /* <DEDUP_REMOVED lines=67> */
[C---:B------:R-:W-:Y:S01]  /*8440*/  FMUL R11, R120.reuse, R11 ;  /* 0x0000000b780b7220 */ /* 0x040fe20000400000 */
[C---:B------:R-:W-:Y:S01]  /*8450*/  FMUL R12, R120.reuse, R12 ;  /* 0x0000000c780c7220 */ /* 0x040fe20000400000 */
[C---:B------:R-:W-:Y:S01]  /*8460*/  FMUL R13, R120.reuse, R13 ;  /* 0x0000000d780d7220 */ /* 0x040fe20000400000 */
[C---:B------:R-:W-:Y:S01]  /*8470*/  FFMA R10, R121.reuse, R218, R10 ;  /* 0x000000da790a7223 */ /* 0x040fe2000000000a */
[C---:B------:R-:W-:Y:S01]  /*8480*/  FMUL R14, R120.reuse, R14 ;  /* 0x0000000e780e7220 */ /* 0x040fe20000400000 */
[C---:B------:R-:W-:Y:S01]  /*8490*/  FFMA R11, R121.reuse, R219, R11 ;  /* 0x000000db790b7223 */ /* 0x040fe2000000000b */
[----:B------:R-:W-:Y:S01]  /*84a0*/  FMUL R15, R120, R15 ;  /* 0x0000000f780f7220 */ /* 0x000fe20000400000 */
[C---:B------:R-:W-:Y:S01]  /*84b0*/  FFMA R12, R121.reuse, R220, R12 ;  /* 0x000000dc790c7223 */ /* 0x040fe2000000000c */
[----:B------:R-:W-:Y:S01]  /*84c0*/  LOP3.LUT R225, R226, 0xffff0000, RZ, 0xc0, !PT ;  /* 0xffff0000e2e17812 */ /* 0x000fe200078ec0ff */
[C---:B------:R-:W-:Y:S01]  /*84d0*/  FMUL R16, R120.reuse, R16 ;  /* 0x0000001078107220 */ /* 0x040fe20000400000 */
[----:B------:R-:W-:Y:S01]  /*84e0*/  FFMA R13, R121, R221, R13 ;  /* 0x000000dd790d7223 */ /* 0x000fe2000000000d */
[----:B------:R-:W-:Y:S01]  /*84f0*/  SHF.L.U32 R226, R227, 0x10, RZ ;  /* 0x00000010e3e27819 */ /* 0x000fe200000006ff */
[C---:B------:R-:W-:Y:S01]  /*8500*/  FMUL R17, R120.reuse, R17 ;  /* 0x0000001178117220 */ /* 0x040fe20000400000 */
[----:B------:R-:W-:Y:S01]  /*8510*/  FFMA R14, R121, R222, R14 ;  /* 0x000000de790e7223 */ /* 0x000fe2000000000e */
[----:B------:R-:W-:Y:S01]  /*8520*/  LOP3.LUT R227, R227, 0xffff0000, RZ, 0xc0, !PT ;  /* 0xffff0000e3e37812 */ /* 0x000fe200078ec0ff */
[C---:B------:R-:W-:Y:S01]  /*8530*/  FMUL R18, R120.reuse, R18 ;  /* 0x0000001278127220 */ /* 0x040fe20000400000 */
[C---:B------:R-:W-:Y:S01]  /*8540*/  FFMA R15, R121.reuse, R223, R15 ;  /* 0x000000df790f7223 */ /* 0x040fe2000000000f */
[----:B------:R-:W-:Y:S01]  /*8550*/  FMUL R19, R120, R19 ;  /* 0x0000001378137220 */ /* 0x000fe20000400000 */
[C---:B------:R-:W-:Y:S01]  /*8560*/  FFMA R16, R121.reuse, R224, R16 ;  /* 0x000000e079107223 */ /* 0x040fe20000000010 */
[C---:B------:R-:W-:Y:S01]  /*8570*/  FFMA R17, R121.reuse, R225, R17 ;  /* 0x000000e179117223 */ /* 0x040fe20000000011 */
[C---:B------:R-:W-:Y:S01]  /*8580*/  FFMA R18, R121.reuse, R226, R18 ;  /* 0x000000e279127223 */ /* 0x040fe20000000012 */
[----:B------:R-:W-:Y:S01]  /*8590*/  FFMA R19, R121, R227, R19 ;  /* 0x000000e379137223 */ /* 0x000fe20000000013 */
[----:B------:R-:W-:Y:S01]  /*85a0*/  F2FP.BF16.F32.PACK_AB R6, R9, R8 ;  /* 0x000000080906723e */ /* 0x000fe200000010ff */
[----:B------:R-:W-:Y:S01]  /*85b0*/  UIADD3 UR13, UPT, UPT, UR45, 0x1, URZ ;  /* 0x000000012d0d7890 */ /* 0x000fe2000fffe0ff */
[----:B------:R-:W-:Y:S01]  /*85c0*/  F2FP.BF16.F32.PACK_AB R7, R11, R10 ;  /* 0x0000000a0b07723e */ /* 0x000fe200000010ff */
[----:B------:R-:W-:Y:S01]  /*85d0*/  UIADD3 UR12, UPT, UPT, UR39, 0x1, URZ ;  /* 0x00000001270c7890 */ /* 0x000fe2000fffe0ff */
[----:B------:R-:W-:Y:S01]  /*85e0*/  F2FP.BF16.F32.PACK_AB R12, R13, R12 ;  /* 0x0000000c0d0c723e */ /* 0x000fe200000010ff */
[----:B------:R-:W-:Y:S01]  /*85f0*/  BSSY.RECONVERGENT B0, `(.L_x_98) ;  /* 0x0000034000007945 */ /* 0x000fe20003800200 */
[----:B------:R-:W-:Y:S01]  /*8600*/  F2FP.BF16.F32.PACK_AB R13, R15, R14 ;  /* 0x0000000e0f0d723e */ /* 0x000fe200000010ff */
[----:B------:R1:W-:Y:S01]  /*8610*/  STSM.16.M88.4 [R0+0x6200], R4 ;  /* 0x0062000400007844 */ /* 0x0003e20000000200 */
[----:B------:R-:W-:Y:S02]  /*8620*/  F2FP.BF16.F32.PACK_AB R14, R17, R16 ;  /* 0x00000010110e723e */ /* 0x000fe400000010ff */
[----:B------:R-:W-:Y:S05]  /*8630*/  F2FP.BF16.F32.PACK_AB R15, R19, R18 ;  /* 0x00000012130f723e */ /* 0x000fea00000010ff */
[----:B------:R1:W-:Y:S01]  /*8640*/  STSM.16.M88.4 [R3+0x6000], R12 ;  /* 0x0060000c03007844 */ /* 0x0003e20000000200 */
[----:B------:R-:W-:Y:S01]  /*8650*/  @!PT LDS RZ, [RZ] ;  /* 0x00000000fffff984 */ /* 0x000fe20000000800 */
[----:B------:R-:W-:Y:S01]  /*8660*/  @!PT LDS RZ, [RZ] ;  /* 0x00000000fffff984 */ /* 0x000fe20000000800 */
[----:B------:R-:W-:Y:S01]  /*8670*/  @!PT LDS RZ, [RZ] ;  /* 0x00000000fffff984 */ /* 0x000fe20000000800 */
[----:B------:R-:W-:Y:S01]  /*8680*/  @!PT LDS RZ, [RZ] ;  /* 0x00000000fffff984 */ /* 0x000fe20000000800 */
[----:B------:R2:W-:Y:S07]  /*8690*/  MEMBAR.ALL.CTA ;  /* 0x0000000000007992 */ /* 0x0005ee0000008000 */
[----:B--2---:R-:W2:Y:S02]  /*86a0*/  FENCE.VIEW.ASYNC.S ;  /* 0x00000000000073c6 */ /* 0x004ea40000000000 */
[----:B--2---:R-:W-:Y:S06]  /*86b0*/  BAR.SYNC.DEFER_BLOCKING 0x1, 0x80 ;  /* 0x0042000000007b1d */ /* 0x004fec0000010000 */
[----:B------:R-:W-:Y:S05]  /*86c0*/  @P2 BRA `(.L_x_99) ;  /* 0x0000000000982947 */ /* 0x000fea0003800000 */
[----:B------:R-:W2:Y:S01]  /*86d0*/  LDCU.64 UR16, c[0x0][0x348] ;  /* 0x00006900ff1077ac */ /* 0x000ea20008000a00 */
[----:B------:R-:W-:Y:S02]  /*86e0*/  UIMAD UR6, UR45, 0x7000, UR7 ;  /* 0x000070002d0678a4 */ /* 0x000fe4000f8e0207 */
[----:B------:R-:W-:Y:S02]  /*86f0*/  UIMAD UR9, UR47, 0xe0, URZ ;  /* 0x000000e02f0978a4 */ /* 0x000fe4000f8e02ff */
[----:B------:R-:W-:Y:S02]  /*8700*/  USHF.L.U32 UR10, UR46, 0x6, URZ ;  /* 0x000000062e0a7899 */ /* 0x000fe400080006ff */
[----:B------:R-:W-:Y:S01]  /*8710*/  UIADD3 UR8, UPT, UPT, UR6, 0x200, URZ ;  /* 0x0000020006087890 */ /* 0x000fe2000fffe0ff */
[----:B------:R-:W-:Y:S01]  /*8720*/  UMOV UR11, UR36 ;  /* 0x00000024000b7c82 */ /* 0x000fe20008000000 */
[----:B------:R-:W-:Y:S01]  /*8730*/  UMOV UR19, UR36 ;  /* 0x0000002400137c82 */ /* 0x000fe20008000000 */
[----:B------:R-:W-:Y:S02]  /*8740*/  UIADD3 UR29, UPT, UPT, UR9, 0x40, URZ ;  /* 0x00000040091d7890 */ /* 0x000fe4000fffe0ff */
[----:B------:R-:W-:Y:S01]  /*8750*/  UMOV UR18, UR10 ;  /* 0x0000000a00127c82 */ /* 0x000fe20008000000 */
[----:B------:R-:W-:Y:S02]  /*8760*/  UIADD3 UR28, UPT, UPT, UR6, 0x2200, URZ ;  /* 0x00002200061c7890 */ /* 0x000fe4000fffe0ff */
[----:B--2---:R-:W-:Y:S02]  /*8770*/  UIADD3 UR4, UP0, UPT, UR16, 0x680, URZ ;  /* 0x0000068010047890 */ /* 0x004fe4000ff1e0ff */
[----:B------:R-:W-:Y:S02]  /*8780*/  UIADD3 UR16, UPT, UPT, UR6, 0x1200, URZ ;  /* 0x0000120006107890 */ /* 0x000fe4000fffe0ff */
[----:B------:R-:W-:Y:S02]  /*8790*/  UIADD3.X UR5, UPT, UPT, URZ, UR17, URZ, UP0, !UPT ;  /* 0x00000011ff057290 */ /* 0x000fe400087fe4ff */
[----:B------:R-:W-:Y:S01]  /*87a0*/  UIADD3 UR17, UPT, UPT, UR9, 0x20, URZ ;  /* 0x0000002009117890 */ /* 0x000fe2000fffe0ff */
[----:B------:R-:W-:Y:S01]  /*87b0*/  UMOV UR31, UR36 ;  /* 0x00000024001f7c82 */ /* 0x000fe20008000000 */
[----:B------:R-:W-:Y:S01]  /*87c0*/  UMOV UR30, UR10 ;  /* 0x0000000a001e7c82 */ /* 0x000fe20008000000 */
[----:B------:R-:W-:Y:S02]  /*87d0*/  UIADD3 UR33, UPT, UPT, UR9, 0x60, URZ ;  /* 0x0000006009217890 */ /* 0x000fe4000fffe0ff */
[----:B------:R-:W-:Y:S02]  /*87e0*/  UIADD3 UR32, UPT, UPT, UR6, 0x3200, URZ ;  /* 0x0000320006207890 */ /* 0x000fe4000fffe0ff */
[----:B------:R2:W-:Y:S01]  /*87f0*/  UTMASTG.3D [UR8], [UR4] ;  /* 0x00000008040073b5 */ /* 0x0005e20008010000 */
[----:B------:R-:W-:Y:S01]  /*8800*/  UMOV UR35, UR36 ;  /* 0x0000002400237c82 */ /* 0x000fe20008000000 */
[----:B------:R-:W-:Y:S01]  /*8810*/  UMOV UR34, UR10 ;  /* 0x0000000a00227c82 */ /* 0x000fe20008000000 */
[----:B------:R-:W-:Y:S02]  /*8820*/  UIADD3 UR25, UPT, UPT, UR9, 0x80, URZ ;  /* 0x0000008009197890 */ /* 0x000fe4000fffe0ff */
[----:B------:R-:W-:Y:S01]  /*8830*/  UIADD3 UR24, UPT, UPT, UR6, 0x4200, URZ ;  /* 0x0000420006187890 */ /* 0x000fe2000fffe0ff */
[----:B------:R-:W-:Y:S01]  /*8840*/  UMOV UR27, UR36 ;  /* 0x00000024001b7c82 */ /* 0x000fe20008000000 */
[----:B------:R3:W-:Y:S01]  /*8850*/  UTMASTG.3D [UR16], [UR4] ;  /* 0x00000010040073b5 */ /* 0x0007e20008010000 */
[----:B------:R-:W-:Y:S01]  /*8860*/  UMOV UR26, UR10 ;  /* 0x0000000a001a7c82 */ /* 0x000fe20008000000 */
[----:B------:R-:W-:Y:S02]  /*8870*/  UIADD3 UR21, UPT, UPT, UR9, 0xa0, URZ ;  /* 0x000000a009157890 */ /* 0x000fe4000fffe0ff */
[----:B------:R-:W-:Y:S01]  /*8880*/  UIADD3 UR20, UPT, UPT, UR6, 0x5200, URZ ;  /* 0x0000520006147890 */ /* 0x000fe2000fffe0ff */
[----:B------:R-:W-:Y:S01]  /*8890*/  UMOV UR23, UR36 ;  /* 0x0000002400177c82 */ /* 0x000fe20008000000 */
[----:B------:R-:W-:Y:S01]  /*88a0*/  UMOV UR22, UR10 ;  /* 0x0000000a00167c82 */ /* 0x000fe20008000000 */
[----:B------:R3:W-:Y:S01]  /*88b0*/  UTMASTG.3D [UR28], [UR4] ;  /* 0x0000001c040073b5 */ /* 0x0007e20008010000 */
[----:B------:R3:W-:Y:S01]  /*88c0*/  UTMASTG.3D [UR32], [UR4] ;  /* 0x00000020040073b5 */ /* 0x0007e20008010000 */
[----:B------:R3:W-:Y:S01]  /*88d0*/  UTMASTG.3D [UR24], [UR4] ;  /* 0x00000018040073b5 */ /* 0x0007e20008010000 */
[----:B--2---:R-:W-:Y:S02]  /*88e0*/  UIADD3 UR9, UPT, UPT, UR9, 0xc0, URZ ;  /* 0x000000c009097890 */ /* 0x004fe4000fffe0ff */
[----:B------:R-:W-:Y:S01]  /*88f0*/  UIADD3 UR8, UPT, UPT, UR6, 0x6200, URZ ;  /* 0x0000620006087890 */ /* 0x000fe2000fffe0ff */
[----:B------:R3:W-:Y:S08]  /*8900*/  UTMASTG.3D [UR20], [UR4] ;  /* 0x00000014040073b5 */ /* 0x0007f00008010000 */
[----:B------:R3:W-:Y:S02]  /*8910*/  UTMASTG.3D [UR8], [UR4] ;  /* 0x00000008040073b5 */ /* 0x0007e40008010000 */
[----:B---3--:R0:W-:Y:S02]  /*8920*/  UTMACMDFLUSH ;  /* 0x00000000000079b7 */ /* 0x0081e40000000000 */
.L_x_99:
[----:B------:R-:W-:Y:S05]  /*8930*/  BSYNC.RECONVERGENT B0 ;  /* 0x0000000000007941 */ /* 0x000fea0003800200 */
.L_x_98:
[----:B------:R-:W-:Y:S04]  /*8940*/  BSSY.RECONVERGENT B0, `(.L_x_100) ;  /* 0x0000003000007945 */ /* 0x000fe80003800200 */
[----:B------:R-:W-:Y:S05]  /*8950*/  @P1 BRA `(.L_x_101) ;  /* 0x0000000000041947 */ /* 0x000fea0003800000 */
[----:B------:R-:W-:Y:S04]  /*8960*/  DEPBAR.LE SB0, 0x0 ;  /* 0x000080000000791a */ /* 0x000fe80000000000 */
.L_x_101:
[----:B------:R-:W-:Y:S05]  /*8970*/  BSYNC.RECONVERGENT B0 ;  /* 0x0000000000007941 */ /* 0x000fea0003800200 */
.L_x_100:
[----:B------:R-:W-:Y:S01]  /*8980*/  BAR.SYNC.DEFER_BLOCKING 0x1, 0x80 ;  /* 0x0042000000007b1d */ /* 0x000fe20000010000 */
[----:B------:R-:W-:Y:S04]  /*8990*/  UIADD3 UR50, UPT, UPT, UR50, 0x1, URZ ;  /* 0x0000000132327890 */ /* 0x000fe8000fffe0ff */
[----:B------:R-:W-:Y:S09]  /*89a0*/  UISETP.NE.AND UP0, UPT, UR50, URZ, UPT ;  /* 0x000000ff3200728c */ /* 0x000ff2000bf05270 */
[----:B------:R-:W-:Y:S05]  /*89b0*/  BRA.U !UP0, `(.L_x_102) ;  /* 0x0000000108287547 */ /* 0x000fea000b800000 */
[----:B-1----:R-:W1:Y:S01]  /*89c0*/  S2R R3, SR_CgaCtaId ;  /* 0x0000000000037919 */ /* 0x002e620000008800 */
[----:B------:R-:W-:Y:S01]  /*89d0*/  ISETP.NE.AND P0, PT, R237, RZ, PT ;  /* 0x000000ffed00720c */ /* 0x000fe20003f05270 */
[----:B------:R-:W-:Y:S01]  /*89e0*/  IMAD.U32 R0, RZ, RZ, UR49 ;  /* 0x00000031ff007e24 */ /* 0x000fe2000f8e00ff */
[----:B------:R-:W-:Y:S04]  /*89f0*/  UIADD3 UR4, UPT, UPT, UR49, 0x1, URZ ;  /* 0x0000000131047890 */ /* 0x000fe8000fffe0ff */
[----:B------:R-:W-:Y:S04]  /*8a00*/  UISETP.NE.AND UP0, UPT, UR4, 0x2, UPT ;  /* 0x000000020400788c */ /* 0x000fe8000bf05270 */
[----:B------:R-:W-:Y:S03]  /*8a10*/  USEL UR49, UR4, URZ, UP0 ;  /* 0x000000ff04317287 */ /* 0x000fe60008000000 */
[----:B------:R-:W-:Y:S05]  /*8a20*/  @P0 LEA R0, R0, UR7, 0x3 ;  /* 0x0000000700000c11 */ /* 0x000fea000f8e18ff */
[----:B------:R-:W-:Y:S05]  /*8a30*/  @P0 VIADD R0, R0, 0x50 ;  /* 0x0000005000000836 */ /* 0x000fea0000000000 */
[----:B-1----:R-:W-:Y:S04]  /*8a40*/  @P0 PRMT R0, R3, 0x654, R0 ;  /* 0x0000065403000816 */ /* 0x002fe80000000000 */
[----:B------:R2:W-:Y:S03]  /*8a50*/  @P0 SYNCS.ARRIVE.TRANS64.RED.A1T0 RZ, [R0+URZ], RZ ;  /* 0x000000ff00ff09a7 */ /* 0x0005e600081004ff */
.L_x_102:
[----:B------:R-:W-:Y:S02]  /*8a60*/  UISETP.NE.AND UP3, UPT, UR54, URZ, UPT ;  /* 0x000000ff3600728c */ /* 0x000fe4000bf65270 */
[----:B------:R-:W-:Y:S02]  /*8a70*/  UISETP.NE.AND UP0, UPT, UR48, 0x2, UPT ;  /* 0x000000023000788c */ /* 0x000fe4000bf05270 */
[----:B------:R-:W-:Y:S02]  /*8a80*/  UISETP.NE.AND UP1, UPT, UR12, 0x4, UPT ;  /* 0x000000040c00788c */ /* 0x000fe4000bf25270 */
[----:B------:R-:W-:Y:S02]  /*8a90*/  UISETP.NE.AND UP2, UPT, UR13, 0x2, UPT ;  /* 0x000000020d00788c */ /* 0x000fe4000bf45270 */
[----:B------:R-:W-:Y:S02]  /*8aa0*/  USEL UR6, URZ, 0x1, UP0 ;  /* 0x00000001ff067887 */ /* 0x000fe40008000000 */
[----:B------:R-:W-:Y:S02]  /*8ab0*/  USEL UR5, URZ, 0x1, UP1 ;  /* 0x00000001ff057887 */ /* 0x000fe40008800000 */
[----:B------:R-:W-:Y:S02]  /*8ac0*/  USEL UR4, URZ, 0x1, UP2 ;  /* 0x00000001ff047887 */ /* 0x000fe40009000000 */
[----:B------:R-:W-:Y:S02]  /*8ad0*/  UIADD3 UR47, UPT, UPT, UR37, UR60, URZ ;  /* 0x0000003c252f7290 */ /* 0x000fe4000fffe0ff */
[----:B------:R-:W-:Y:S02]  /*8ae0*/  UIADD3 UR46, UPT, UPT, UR38, UR61, URZ ;  /* 0x0000003d262e7290 */ /* 0x000fe4000fffe0ff */
[----:B------:R-:W-:Y:S02]  /*8af0*/  USEL UR18, UR48, URZ, UP0 ;  /* 0x000000ff30127287 */ /* 0x000fe40008000000 */
[----:B------:R-:W-:Y:S02]  /*8b00*/  USEL UR39, UR12, URZ, UP1 ;  /* 0x000000ff0c277287 */ /* 0x000fe40008800000 */
[----:B------:R-:W-:Y:S02]  /*8b10*/  USEL UR45, UR13, URZ, UP2 ;  /* 0x000000ff0d2d7287 */ /* 0x000fe40009000000 */
[----:B------:R-:W-:Y:S02]  /*8b20*/  ULOP3.LUT UR51, UR51, UR6, URZ, 0x3c, !UPT ;  /* 0x0000000633337292 */ /* 0x000fe4000f8e3cff */
[----:B------:R-:W-:Y:S02]  /*8b30*/  ULOP3.LUT UR52, UR52, UR5, URZ, 0x3c, !UPT ;  /* 0x0000000534347292 */ /* 0x000fe4000f8e3cff */
[----:B------:R-:W-:Y:S01]  /*8b40*/  ULOP3.LUT UR53, UR53, UR4, URZ, 0x3c, !UPT ;  /* 0x0000000435357292 */ /* 0x000fe2000f8e3cff */
[----:B------:R-:W-:Y:S01]  /*8b50*/  UMOV UR36, UR55 ;  /* 0x0000003700247c82 */ /* 0x000fe20008000000 */
[----:B------:R-:W-:Y:S10]  /*8b60*/  BRA.U UP3, `(.L_x_103) ;  /* 0xffffffc1033c7547 */ /* 0x000ff4000b83ffff */
[----:B------:R-:W-:-:S13]  /*8b70*/  R2UR UR4, R236 ;  /* 0x00000000ec0472ca */ /* 0x000fda00000e0000 */
[----:B------:R-:W-:-:S09]  /*8b80*/  UISETP.NE.AND UP0, UPT, UR4, URZ, UPT ;  /* 0x000000ff0400728c */ /* 0x000fd2000bf05270 */
[----:B------:R-:W-:Y:S05]  /*8b90*/  BRA.U !UP0, `(.L_x_104) ;  /* 0x0000000108487547 */ /* 0x000fea000b800000 */
[----:B------:R-:W3:Y:S02]  /*8ba0*/  LDCU.64 UR4, c[0x0][0x890] ;  /* 0x00011200ff0477ac */ /* 0x000ee40008000a00 */
[----:B---3--:R-:W-:-:S04]  /*8bb0*/  UISETP.NE.U32.AND UP0, UPT, UR4, URZ, UPT ;  /* 0x000000ff0400728c */ /* 0x008fc8000bf05070 */
[----:B------:R-:W-:-:S09]  /*8bc0*/  UISETP.NE.AND.EX UP0, UPT, UR5, URZ, UPT, UP0 ;  /* 0x000000ff0500728c */ /* 0x000fd2000bf05300 */
[----:B------:R-:W-:Y:S05]  /*8bd0*/  BRA.U UP0, `(.L_x_105) ;  /* 0x00000001000c7547 */ /* 0x000fea000b800000 */
[----:B------:R-:W-:-:S13]  /*8be0*/  FSETP.NEU.AND P0, PT, R121, RZ, PT ;  /* 0x000000ff7900720b */ /* 0x000fda0003f0d000 */
[----:B------:R-:W-:Y:S05]  /*8bf0*/  @!P0 EXIT ;  /* 0x000000000000894d */ /* 0x000fea0003800000 */
[----:B------:R-:W-:Y:S05]  /*8c00*/  BRA `(.L_x_104) ;  /* 0x00000000002c7947 */ /* 0x000fea0003800000 */
.L_x_105:
[----:B------:R-:W-:Y:S01]  /*8c10*/  LOP3.LUT P0, RZ, R234, 0xff, RZ, 0xc0, !PT ;  /* 0x000000ffeaff7812 */ /* 0x000fe2000780c0ff */
[----:B------:R-:W-:-:S12]  /*8c20*/  BSSY.RECONVERGENT B0, `(.L_x_104) ;  /* 0x0000009000007945 */ /* 0x000fd80003800200 */
[----:B------:R-:W-:Y:S05]  /*8c30*/  @P0 BRA `(.L_x_106) ;  /* 0x0000000000140947 */ /* 0x000fea0003800000 */
[----:B------:R-:W3:Y:S02]  /*8c40*/  LDCU.64 UR4, c[0x0][0x888] ;  /* 0x00011100ff0477ac */ /* 0x000ee40008000a00 */
[----:B---3--:R-:W-:-:S04]  /*8c50*/  ISETP.NE.U32.AND P0, PT, RZ, UR4, PT ;  /* 0x00000004ff007c0c */ /* 0x008fc8000bf05070 */
[----:B------:R-:W-:-:S13]  /*8c60*/  ISETP.NE.AND.EX P0, PT, RZ, UR5, PT, P0 ;  /* 0x00000005ff007c0c */ /* 0x000fda000bf05300 */
[----:B------:R-:W-:Y:S05]  /*8c70*/  @!P0 EXIT ;  /* 0x000000000000894d */ /* 0x000fea0003800000 */
[----:B------:R-:W-:Y:S05]  /*8c80*/  BRA `(.L_x_107) ;  /* 0x0000000000087947 */ /* 0x000fea0003800000 */
.L_x_106:
[----:B------:R-:W-:-:S13]  /*8c90*/  FSETP.NEU.AND P0, PT, R121, RZ, PT ;  /* 0x000000ff7900720b */ /* 0x000fda0003f0d000 */
[----:B------:R-:W-:Y:S05]  /*8ca0*/  @!P0 EXIT ;  /* 0x000000000000894d */ /* 0x000fea0003800000 */
.L_x_107:
[----:B------:R-:W-:Y:S05]  /*8cb0*/  BSYNC.RECONVERGENT B0 ;  /* 0x0000000000007941 */ /* 0x000fea0003800200 */
.L_x_104:
[----:B------:R-:W-:-:S04]  /*8cc0*/  DEPBAR.LE SB0, 0x0 ;  /* 0x000080000000791a */ /* 0x000fc80000000000 */
[----:B------:R-:W-:Y:S05]  /*8cd0*/  EXIT ;  /* 0x000000000000794d */ /* 0x000fea0003800000 */
.L_x_19:
[----:B--2---:R2:W3:Y:S02]  /*8ce0*/  SYNCS.PHASECHK.TRANS64.TRYWAIT P0, [R0+URZ+0xe0], R2 ;  /* 0x0000e002000075a7 */ /* 0x0044e400080011ff */
[----:B---3--:R-:W-:Y:S05]  /*8cf0*/  @!P0 NANOSLEEP.SYNCS 0x989680 ;  /* 0x009896800000895d */ /* 0x008fea0003900000 */
[----:B------:R-:W3:Y:S02]  /*8d00*/  @!P0 SYNCS.PHASECHK.TRANS64 P0, [R0+URZ+0xe0], R2 ;  /* 0x0000e002000085a7 */ /* 0x000ee400080010ff */
[----:B---3--:R-:W-:Y:S05]  /*8d10*/  @!P0 BRA `(.L_x_19) ;  /* 0xfffffffc00f08947 */ /* 0x008fea000383ffff */
[----:B------:R-:W-:Y:S05]  /*8d20*/  BRA `(.L_x_108) ;  /* 0xffffff8800647947 */ /* 0x000fea000383ffff */
.L_x_22:
[----:B-1----:R-:W-:Y:S07]  /*8d30*/  MOV R0, UR33 ;  /* 0x0000002100007c02 */ /* 0x002fee0008000f00 */
.L_x_109:
[----:B-1----:R1:W2:Y:S02]  /*8d40*/  SYNCS.PHASECHK.TRANS64.TRYWAIT P0, [R0+URZ+0x20], R3 ;  /* 0x00002003000075a7 */ /* 0x0022a400080011ff */
[----:B--2---:R-:W-:Y:S05]  /*8d50*/  @!P0 NANOSLEEP.SYNCS 0x989680 ;  /* 0x009896800000895d */ /* 0x004fea0003900000 */
[----:B------:R-:W2:Y:S02]  /*8d60*/  @!P0 SYNCS.PHASECHK.TRANS64 P0, [R0+URZ+0x20], R3 ;  /* 0x00002003000085a7 */ /* 0x000ea400080010ff */
[----:B--2---:R-:W-:Y:S05]  /*8d70*/  @!P0 BRA `(.L_x_109) ;  /* 0xfffffffc00f08947 */ /* 0x004fea000383ffff */
[----:B------:R-:W-:Y:S05]  /*8d80*/  BRA `(.L_x_21) ;  /* 0xffffff8800ac7947 */ /* 0x000fea000383ffff */
.L_x_28:
[----:B-1----:R-:W-:Y:S07]  /*8d90*/  MOV R0, UR17 ;  /* 0x0000001100007c02 */ /* 0x002fee0008000f00 */
.L_x_110:
[----:B-1----:R1:W2:Y:S02]  /*8da0*/  SYNCS.PHASECHK.TRANS64.TRYWAIT P0, [R0+URZ+0x20], R3 ;  /* 0x00002003000075a7 */ /* 0x0022a400080011ff */
[----:B--2---:R-:W-:Y:S05]  /*8db0*/  @!P0 NANOSLEEP.SYNCS 0x989680 ;  /* 0x009896800000895d */ /* 0x004fea0003900000 */
[----:B------:R-:W2:Y:S02]  /*8dc0*/  @!P0 SYNCS.PHASECHK.TRANS64 P0, [R0+URZ+0x20], R3 ;  /* 0x00002003000085a7 */ /* 0x000ea400080010ff */
[----:B--2---:R-:W-:Y:S05]  /*8dd0*/  @!P0 BRA `(.L_x_110) ;  /* 0xfffffffc00f08947 */ /* 0x004fea000383ffff */
[----:B------:R-:W-:Y:S05]  /*8de0*/  BRA `(.L_x_27) ;  /* 0xffffff8c00547947 */ /* 0x000fea000383ffff */
.L_x_32:
[----:B-1----:R1:W2:Y:S02]  /*8df0*/  SYNCS.PHASECHK.TRANS64.TRYWAIT P0, [R3+URZ+0x70], R0 ;  /* 0x00007000030075a7 */ /* 0x0022a400080011ff */
[----:B--2---:R-:W-:Y:S05]  /*8e00*/  @!P0 NANOSLEEP.SYNCS 0x989680 ;  /* 0x009896800000895d */ /* 0x004fea0003900000 */
[----:B------:R-:W2:Y:S02]  /*8e10*/  @!P0 SYNCS.PHASECHK.TRANS64 P0, [R3+URZ+0x70], R0 ;  /* 0x00007000030085a7 */ /* 0x000ea400080010ff */
[----:B--2---:R-:W-:Y:S05]  /*8e20*/  @!P0 BRA `(.L_x_32) ;  /* 0xfffffffc00f08947 */ /* 0x004fea000383ffff */
[----:B------:R-:W-:Y:S05]  /*8e30*/  BRA `(.L_x_111) ;  /* 0xffffff8c00e47947 */ /* 0x000fea000383ffff */
.L_x_36:
[----:B------:R-:W-:-:S07]  /*8e40*/  MOV R0, UR4 ;  /* 0x0000000400007c02 */ /* 0x000fce0008000f00 */
.L_x_112:
[----:B-1----:R1:W2:Y:S02]  /*8e50*/  SYNCS.PHASECHK.TRANS64.TRYWAIT P0, [R0+URZ], R2 ;  /* 0x00000002000075a7 */ /* 0x0022a400080011ff */
[----:B--2---:R-:W-:Y:S05]  /*8e60*/  @!P0 NANOSLEEP.SYNCS 0x989680 ;  /* 0x009896800000895d */ /* 0x004fea0003900000 */
[----:B------:R-:W2:Y:S02]  /*8e70*/  @!P0 SYNCS.PHASECHK.TRANS64 P0, [R0+URZ], R2 ;  /* 0x00000002000085a7 */ /* 0x000ea400080010ff */
[----:B--2---:R-:W-:Y:S05]  /*8e80*/  @!P0 BRA `(.L_x_112) ;  /* 0xfffffffc00f08947 */ /* 0x004fea000383ffff */
[----:B------:R-:W-:Y:S05]  /*8e90*/  BRA `(.L_x_113) ;  /* 0xffffff9400887947 */ /* 0x000fea000383ffff */
.L_x_37:
[----:B------:R-:W-:-:S07]  /*8ea0*/  MOV R0, UR5 ;  /* 0x0000000500007c02 */ /* 0x000fce0008000f00 */
.L_x_114:
[----:B-1----:R1:W2:Y:S02]  /*8eb0*/  SYNCS.PHASECHK.TRANS64.TRYWAIT P0, [R0+URZ], R3 ;  /* 0x00000003000075a7 */ /* 0x0022a400080011ff */
[----:B--2---:R-:W-:Y:S05]  /*8ec0*/  @!P0 NANOSLEEP.SYNCS 0x989680 ;  /* 0x009896800000895d */ /* 0x004fea0003900000 */
[----:B------:R-:W2:Y:S02]  /*8ed0*/  @!P0 SYNCS.PHASECHK.TRANS64 P0, [R0+URZ], R3 ;  /* 0x00000003000085a7 */ /* 0x000ea400080010ff */
[----:B--2---:R-:W-:Y:S05]  /*8ee0*/  @!P0 BRA `(.L_x_114) ;  /* 0xfffffffc00f08947 */ /* 0x004fea000383ffff */
[----:B------:R-:W-:Y:S05]  /*8ef0*/  BRA `(.L_x_115) ;  /* 0xffffff9400947947 */ /* 0x000fea000383ffff */
.L_x_38:
[----:B------:R-:W-:-:S07]  /*8f00*/  MOV R0, UR5 ;  /* 0x0000000500007c02 */ /* 0x000fce0008000f00 */
.L_x_116:
[----:B-1----:R1:W2:Y:S02]  /*8f10*/  SYNCS.PHASECHK.TRANS64.TRYWAIT P0, [R0+URZ], R3 ;  /* 0x00000003000075a7 */ /* 0x0022a400080011ff */
[----:B--2---:R-:W-:Y:S05]  /*8f20*/  @!P0 NANOSLEEP.SYNCS 0x989680 ;  /* 0x009896800000895d */ /* 0x004fea0003900000 */
[----:B------:R-:W2:Y:S02]  /*8f30*/  @!P0 SYNCS.PHASECHK.TRANS64 P0, [R0+URZ], R3 ;  /* 0x00000003000085a7 */ /* 0x000ea400080010ff */
[----:B--2---:R-:W-:Y:S05]  /*8f40*/  @!P0 BRA `(.L_x_116) ;  /* 0xfffffffc00f08947 */ /* 0x004fea000383ffff */
[----:B------:R-:W-:Y:S05]  /*8f50*/  BRA `(.L_x_117) ;  /* 0xffffff9400a07947 */ /* 0x000fea000383ffff */
.L_x_41:
[----:B--2---:R2:W3:Y:S02]  /*8f60*/  SYNCS.PHASECHK.TRANS64.TRYWAIT P0, [R2+URZ+0xd0], R4 ;  /* 0x0000d004020075a7 */ /* 0x0044e400080011ff */
[----:B---3--:R-:W-:Y:S05]  /*8f70*/  @!P0 NANOSLEEP.SYNCS 0x989680 ;  /* 0x009896800000895d */ /* 0x008fea0003900000 */
[----:B------:R-:W3:Y:S02]  /*8f80*/  @!P0 SYNCS.PHASECHK.TRANS64 P0, [R2+URZ+0xd0], R4 ;  /* 0x0000d004020085a7 */ /* 0x000ee400080010ff */
[----:B---3--:R-:W-:Y:S05]  /*8f90*/  @!P0 BRA `(.L_x_41) ;  /* 0xfffffffc00f08947 */ /* 0x008fea000383ffff */
[----:B------:R-:W-:Y:S05]  /*8fa0*/  BRA `(.L_x_118) ;  /* 0xffffff9400fc7947 */ /* 0x000fea000383ffff */
.L_x_42:
[----:B------:R-:W-:-:S07]  /*8fb0*/  MOV R2, UR4 ;  /* 0x0000000400027c02 */ /* 0x000fce0008000f00 */
.L_x_119:
[----:B--2---:R2:W3:Y:S02]  /*8fc0*/  SYNCS.PHASECHK.TRANS64.TRYWAIT P0, [R2+URZ+0x80], R5 ;  /* 0x00008005020075a7 */ /* 0x0044e400080011ff */
[----:B---3--:R-:W-:Y:S05]  /*8fd0*/  @!P0 NANOSLEEP.SYNCS 0x989680 ;  /* 0x009896800000895d */ /* 0x008fea0003900000 */
[----:B------:R-:W3:Y:S02]  /*8fe0*/  @!P0 SYNCS.PHASECHK.TRANS64 P0, [R2+URZ+0x80], R5 ;  /* 0x00008005020085a7 */ /* 0x000ee400080010ff */
[----:B---3--:R-:W-:Y:S05]  /*8ff0*/  @!P0 BRA `(.L_x_119) ;  /* 0xfffffffc00f08947 */ /* 0x008fea000383ffff */
[----:B------:R-:W-:Y:S05]  /*9000*/  BRA `(.L_x_120) ;  /* 0xffffff98000c7947 */ /* 0x000fea000383ffff */
.L_x_43:
[----:B--2---:R2:W3:Y:S02]  /*9010*/  SYNCS.PHASECHK.TRANS64.TRYWAIT P1, [R2+URZ+0x70], R4 ;  /* 0x00007004020075a7 */ /* 0x0044e400080211ff */
[----:B---3--:R-:W-:Y:S05]  /*9020*/  @!P1 NANOSLEEP.SYNCS 0x989680 ;  /* 0x009896800000995d */ /* 0x008fea0003900000 */
[----:B------:R-:W3:Y:S02]  /*9030*/  @!P1 SYNCS.PHASECHK.TRANS64 P1, [R2+URZ+0x70], R4 ;  /* 0x00007004020095a7 */ /* 0x000ee400080210ff */
[----:B---3--:R-:W-:Y:S05]  /*9040*/  @!P1 BRA `(.L_x_43) ;  /* 0xfffffffc00f09947 */ /* 0x008fea000383ffff */
[----:B------:R-:W-:Y:S05]  /*9050*/  BRA `(.L_x_121) ;  /* 0xffffff98003c7947 */ /* 0x000fea000383ffff */
.L_x_46:
[----:B------:R-:W-:-:S07]  /*9060*/  MOV R0, UR4 ;  /* 0x0000000400007c02 */ /* 0x000fce0008000f00 */
.L_x_122:
[----:B--2---:R2:W3:Y:S02]  /*9070*/  SYNCS.PHASECHK.TRANS64.TRYWAIT P0, [R0+URZ+0x80], R2 ;  /* 0x00008002000075a7 */ /* 0x0044e400080011ff */
[----:B---3--:R-:W-:Y:S05]  /*9080*/  @!P0 NANOSLEEP.SYNCS 0x989680 ;  /* 0x009896800000895d */ /* 0x008fea0003900000 */
[----:B------:R-:W3:Y:S02]  /*9090*/  @!P0 SYNCS.PHASECHK.TRANS64 P0, [R0+URZ+0x80], R2 ;  /* 0x00008002000085a7 */ /* 0x000ee400080010ff */
[----:B---3--:R-:W-:Y:S05]  /*90a0*/  @!P0 BRA `(.L_x_122) ;  /* 0xfffffffc00f08947 */ /* 0x008fea000383ffff */
[----:B------:R-:W-:Y:S05]  /*90b0*/  BRA `(.L_x_45) ;  /* 0xffffff9800907947 */ /* 0x000fea000383ffff */
.L_x_53:
[----:B--2---:R2:W3:Y:S02]  /*90c0*/  SYNCS.PHASECHK.TRANS64.TRYWAIT P1, [R0+URZ+0x70], R2 ;  /* 0x00007002000075a7 */ /* 0x0044e400080211ff */
[----:B---3--:R-:W-:Y:S05]  /*90d0*/  @!P1 NANOSLEEP.SYNCS 0x989680 ;  /* 0x009896800000995d */ /* 0x008fea0003900000 */
[----:B------:R-:W3:Y:S02]  /*90e0*/  @!P1 SYNCS.PHASECHK.TRANS64 P1, [R0+URZ+0x70], R2 ;  /* 0x00007002000095a7 */ /* 0x000ee400080210ff */
[----:B---3--:R-:W-:Y:S05]  /*90f0*/  @!P1 BRA `(.L_x_53) ;  /* 0xfffffffc00f09947 */ /* 0x008fea000383ffff */
[----:B------:R-:W-:Y:S05]  /*9100*/  BRA `(.L_x_123) ;  /* 0xffffffa000007947 */ /* 0x000fea000383ffff */
.L_x_54:
[----:B------:R-:W-:-:S07]  /*9110*/  MOV R2, UR30 ;  /* 0x0000001e00027c02 */ /* 0x000fce0008000f00 */
.L_x_124:
[----:B-1----:R1:W2:Y:S02]  /*9120*/  SYNCS.PHASECHK.TRANS64.TRYWAIT P0, [R2+URZ+0xb0], R0 ;  /* 0x0000b000020075a7 */ /* 0x0022a400080011ff */
[----:B--2---:R-:W-:Y:S05]  /*9130*/  @!P0 NANOSLEEP.SYNCS 0x989680 ;  /* 0x009896800000895d */ /* 0x004fea0003900000 */
[----:B------:R-:W2:Y:S02]  /*9140*/  @!P0 SYNCS.PHASECHK.TRANS64 P0, [R2+URZ+0xb0], R0 ;  /* 0x0000b000020085a7 */ /* 0x000ea400080010ff */
[----:B--2---:R-:W-:Y:S05]  /*9150*/  @!P0 BRA `(.L_x_124) ;  /* 0xfffffffc00f08947 */ /* 0x004fea000383ffff */
[----:B------:R-:W-:Y:S05]  /*9160*/  BRA `(.L_x_125) ;  /* 0xffffffa000487947 */ /* 0x000fea000383ffff */
.L_x_57:
[----:B------:R-:W-:Y:S07]  /*9170*/  MOV R0, UR7 ;  /* 0x0000000700007c02 */ /* 0x000fee0008000f00 */
.L_x_126:
[----:B-1----:R1:W2:Y:S02]  /*9180*/  SYNCS.PHASECHK.TRANS64.TRYWAIT P0, [R0+URZ], R2 ;  /* 0x00000002000075a7 */ /* 0x0022a400080011ff */
[----:B--2---:R-:W-:Y:S05]  /*9190*/  @!P0 NANOSLEEP.SYNCS 0x989680 ;  /* 0x009896800000895d */ /* 0x004fea0003900000 */
[----:B------:R-:W2:Y:S02]  /*91a0*/  @!P0 SYNCS.PHASECHK.TRANS64 P0, [R0+URZ], R2 ;  /* 0x00000002000085a7 */ /* 0x000ea400080010ff */
[----:B--2---:R-:W-:Y:S05]  /*91b0*/  @!P0 BRA `(.L_x_126) ;  /* 0xfffffffc00f08947 */ /* 0x004fea000383ffff */
[----:B------:R-:W-:Y:S05]  /*91c0*/  BRA `(.L_x_56) ;  /* 0xffffffa000647947 */ /* 0x000fea000383ffff */
.L_x_60:
[----:B------:R-:W-:-:S07]  /*91d0*/  MOV R0, UR4 ;  /* 0x0000000400007c02 */ /* 0x000fce0008000f00 */
.L_x_127:
[----:B-1----:R1:W3:Y:S02]  /*91e0*/  SYNCS.PHASECHK.TRANS64.TRYWAIT P0, [R0+URZ], R2 ;  /* 0x00000002000075a7 */ /* 0x0022e400080011ff */
[----:B---3--:R-:W-:Y:S05]  /*91f0*/  @!P0 NANOSLEEP.SYNCS 0x989680 ;  /* 0x009896800000895d */ /* 0x008fea0003900000 */
[----:B------:R-:W3:Y:S02]  /*9200*/  @!P0 SYNCS.PHASECHK.TRANS64 P0, [R0+URZ], R2 ;  /* 0x00000002000085a7 */ /* 0x000ee400080010ff */
[----:B---3--:R-:W-:Y:S05]  /*9210*/  @!P0 BRA `(.L_x_127) ;  /* 0xfffffffc00f08947 */ /* 0x008fea000383ffff */
[----:B------:R-:W-:Y:S05]  /*9220*/  BRA `(.L_x_128) ;  /* 0xffffffa400447947 */ /* 0x000fea000383ffff */
.L_x_61:
[----:B------:R-:W-:-:S07]  /*9230*/  MOV R0, UR5 ;  /* 0x0000000500007c02 */ /* 0x000fce0008000f00 */
.L_x_129:
[----:B-1----:R1:W2:Y:S02]  /*9240*/  SYNCS.PHASECHK.TRANS64.TRYWAIT P0, [R0+URZ], R3 ;  /* 0x00000003000075a7 */ /* 0x0022a400080011ff */
[----:B--2---:R-:W-:Y:S05]  /*9250*/  @!P0 NANOSLEEP.SYNCS 0x989680 ;  /* 0x009896800000895d */ /* 0x004fea0003900000 */
[----:B------:R-:W2:Y:S02]  /*9260*/  @!P0 SYNCS.PHASECHK.TRANS64 P0, [R0+URZ], R3 ;  /* 0x00000003000085a7 */ /* 0x000ea400080010ff */
[----:B--2---:R-:W-:Y:S05]  /*9270*/  @!P0 BRA `(.L_x_129) ;  /* 0xfffffffc00f08947 */ /* 0x004fea000383ffff */
[----:B------:R-:W-:Y:S05]  /*9280*/  BRA `(.L_x_130) ;  /* 0xffffffa400507947 */ /* 0x000fea000383ffff */
.L_x_62:
[----:B------:R-:W-:-:S07]  /*9290*/  MOV R0, UR5 ;  /* 0x0000000500007c02 */ /* 0x000fce0008000f00 */
.L_x_131:
[----:B-1----:R1:W2:Y:S02]  /*92a0*/  SYNCS.PHASECHK.TRANS64.TRYWAIT P0, [R0+URZ], R3 ;  /* 0x00000003000075a7 */ /* 0x0022a400080011ff */
[----:B--2---:R-:W-:Y:S05]  /*92b0*/  @!P0 NANOSLEEP.SYNCS 0x989680 ;  /* 0x009896800000895d */ /* 0x004fea0003900000 */
[----:B------:R-:W2:Y:S02]  /*92c0*/  @!P0 SYNCS.PHASECHK.TRANS64 P0, [R0+URZ], R3 ;  /* 0x00000003000085a7 */ /* 0x000ea400080010ff */
[----:B--2---:R-:W-:Y:S05]  /*92d0*/  @!P0 BRA `(.L_x_131) ;  /* 0xfffffffc00f08947 */ /* 0x004fea000383ffff */
[----:B------:R-:W-:Y:S05]  /*92e0*/  BRA `(.L_x_132) ;  /* 0xffffffa4005c7947 */ /* 0x000fea000383ffff */
.L_x_63:
[----:B-1----:R-:W-:-:S07]  /*92f0*/  MOV R0, UR4 ;  /* 0x0000000400007c02 */ /* 0x002fce0008000f00 */
.L_x_133:
[----:B-1----:R1:W2:Y:S02]  /*9300*/  SYNCS.PHASECHK.TRANS64.TRYWAIT P0, [R0+URZ], R2 ;  /* 0x00000002000075a7 */ /* 0x0022a400080011ff */
[----:B--2---:R-:W-:Y:S05]  /*9310*/  @!P0 NANOSLEEP.SYNCS 0x989680 ;  /* 0x009896800000895d */ /* 0x004fea0003900000 */
[----:B------:R-:W2:Y:S02]  /*9320*/  @!P0 SYNCS.PHASECHK.TRANS64 P0, [R0+URZ], R2 ;  /* 0x00000002000085a7 */ /* 0x000ea400080010ff */
[----:B--2---:R-:W-:Y:S05]  /*9330*/  @!P0 BRA `(.L_x_133) ;  /* 0xfffffffc00f08947 */ /* 0x004fea000383ffff */
[----:B------:R-:W-:Y:S05]  /*9340*/  BRA `(.L_x_134) ;  /* 0xffffffa400687947 */ /* 0x000fea000383ffff */
.L_x_68:
[----:B--2---:R2:W4:Y:S02]  /*9350*/  SYNCS.PHASECHK.TRANS64.TRYWAIT P0, [R3+URZ+0x70], R0 ;  /* 0x00007000030075a7 */ /* 0x00452400080011ff */
[----:B----4-:R-:W-:Y:S05]  /*9360*/  @!P0 NANOSLEEP.SYNCS 0x989680 ;  /* 0x009896800000895d */ /* 0x010fea0003900000 */
[----:B------:R-:W4:Y:S02]  /*9370*/  @!P0 SYNCS.PHASECHK.TRANS64 P0, [R3+URZ+0x70], R0 ;  /* 0x00007000030085a7 */ /* 0x000f2400080010ff */
[----:B----4-:R-:W-:Y:S05]  /*9380*/  @!P0 BRA `(.L_x_68) ;  /* 0xfffffffc00f08947 */ /* 0x010fea000383ffff */
[----:B------:R-:W-:Y:S05]  /*9390*/  BRA `(.L_x_135) ;  /* 0xffffffa800887947 */ /* 0x000fea000383ffff */
.L_x_71:
[----:B-1----:R-:W-:Y:S07]  /*93a0*/  MOV R0, UR6 ;  /* 0x0000000600007c02 */ /* 0x002fee0008000f00 */
.L_x_136:
[----:B-1----:R1:W2:Y:S02]  /*93b0*/  SYNCS.PHASECHK.TRANS64.TRYWAIT P1, [R0+URZ+0x68], R2 ;  /* 0x00006802000075a7 */ /* 0x0022a400080211ff */
[----:B--2---:R-:W-:Y:S05]  /*93c0*/  @!P1 NANOSLEEP.SYNCS 0x989680 ;  /* 0x009896800000995d */ /* 0x004fea0003900000 */
[----:B------:R-:W2:Y:S02]  /*93d0*/  @!P1 SYNCS.PHASECHK.TRANS64 P1, [R0+URZ+0x68], R2 ;  /* 0x00006802000095a7 */ /* 0x000ea400080210ff */
[----:B--2---:R-:W-:Y:S05]  /*93e0*/  @!P1 BRA `(.L_x_136) ;  /* 0xfffffffc00f09947 */ /* 0x004fea000383ffff */
[----:B------:R-:W-:Y:S05]  /*93f0*/  BRA `(.L_x_70) ;  /* 0xffffffac00f87947 */ /* 0x000fea000383ffff */
.L_x_74:
[----:B------:R-:W-:Y:S07]  /*9400*/  MOV R2, UR5 ;  /* 0x0000000500027c02 */ /* 0x000fee0008000f00 */
.L_x_137:
[----:B-1----:R1:W2:Y:S02]  /*9410*/  SYNCS.PHASECHK.TRANS64.TRYWAIT P2, [R2+URZ+0x50], R0 ;  /* 0x00005000020075a7 */ /* 0x0022a400080411ff */
[----:B--2---:R-:W-:Y:S05]  /*9420*/  @!P2 NANOSLEEP.SYNCS 0x989680 ;  /* 0x009896800000a95d */ /* 0x004fea0003900000 */
[----:B------:R-:W2:Y:S02]  /*9430*/  @!P2 SYNCS.PHASECHK.TRANS64 P2, [R2+URZ+0x50], R0 ;  /* 0x000050000200a5a7 */ /* 0x000ea400080410ff */
[----:B--2---:R-:W-:Y:S05]  /*9440*/  @!P2 BRA `(.L_x_137) ;  /* 0xfffffffc00f0a947 */ /* 0x004fea000383ffff */
[----:B------:R-:W-:Y:S05]  /*9450*/  BRA `(.L_x_138) ;  /* 0xffffffb000547947 */ /* 0x000fea000383ffff */
.L_x_76:
[----:B------:R-:W-:-:S07]  /*9460*/  MOV R0, UR4 ;  /* 0x0000000400007c02 */ /* 0x000fce0008000f00 */
.L_x_139:
[----:B-1----:R1:W4:Y:S02]  /*9470*/  SYNCS.PHASECHK.TRANS64.TRYWAIT P0, [R0+URZ], R2 ;  /* 0x00000002000075a7 */ /* 0x00232400080011ff */
[----:B----4-:R-:W-:Y:S05]  /*9480*/  @!P0 NANOSLEEP.SYNCS 0x989680 ;  /* 0x009896800000895d */ /* 0x010fea0003900000 */
[----:B------:R-:W4:Y:S02]  /*9490*/  @!P0 SYNCS.PHASECHK.TRANS64 P0, [R0+URZ], R2 ;  /* 0x00000002000085a7 */ /* 0x000f2400080010ff */
[----:B----4-:R-:W-:Y:S05]  /*94a0*/  @!P0 BRA `(.L_x_139) ;  /* 0xfffffffc00f08947 */ /* 0x010fea000383ffff */
[----:B------:R-:W-:Y:S05]  /*94b0*/  BRA `(.L_x_140) ;  /* 0xffffffb4004c7947 */ /* 0x000fea000383ffff */
.L_x_78:
[----:B------:R-:W-:Y:S07]  /*94c0*/  MOV R0, UR4 ;  /* 0x0000000400007c02 */ /* 0x000fee0008000f00 */
.L_x_141:
[----:B--2---:R2:W3:Y:S02]  /*94d0*/  SYNCS.PHASECHK.TRANS64.TRYWAIT P0, [R0+URZ+0x70], R3 ;  /* 0x00007003000075a7 */ /* 0x0044e400080011ff */
[----:B---3--:R-:W-:Y:S05]  /*94e0*/  @!P0 NANOSLEEP.SYNCS 0x989680 ;  /* 0x009896800000895d */ /* 0x008fea0003900000 */
[----:B------:R-:W3:Y:S02]  /*94f0*/  @!P0 SYNCS.PHASECHK.TRANS64 P0, [R0+URZ+0x70], R3 ;  /* 0x00007003000085a7 */ /* 0x000ee400080010ff */
[----:B---3--:R-:W-:Y:S05]  /*9500*/  @!P0 BRA `(.L_x_141) ;  /* 0xfffffffc00f08947 */ /* 0x008fea000383ffff */
[----:B------:R-:W-:Y:S05]  /*9510*/  BRA `(.L_x_142) ;  /* 0xffffffb400f07947 */ /* 0x000fea000383ffff */
.L_x_88:
[----:B-1----:R1:W2:Y:S02]  /*9520*/  SYNCS.PHASECHK.TRANS64.TRYWAIT P1, [R3+URZ+0x40], R4 ;  /* 0x00004004030075a7 */ /* 0x0022a400080211ff */
[----:B--2---:R-:W-:Y:S05]  /*9530*/  @!P1 NANOSLEEP.SYNCS 0x989680 ;  /* 0x009896800000995d */ /* 0x004fea0003900000 */
[----:B------:R-:W2:Y:S02]  /*9540*/  @!P1 SYNCS.PHASECHK.TRANS64 P1, [R3+URZ+0x40], R4 ;  /* 0x00004004030095a7 */ /* 0x000ea400080210ff */
[----:B--2---:R-:W-:Y:S05]  /*9550*/  @!P1 BRA `(.L_x_88) ;  /* 0xfffffffc00f09947 */ /* 0x004fea000383ffff */
[----:B------:R-:W-:Y:S05]  /*9560*/  BRA `(.L_x_87) ;  /* 0xffffffc400d47947 */ /* 0x000fea000383ffff */
.L_x_90:
[----:B---3--:R3:W4:Y:S02]  /*9570*/  SYNCS.PHASECHK.TRANS64.TRYWAIT P0, [R0+URZ+0x90], R5 ;  /* 0x00009005000075a7 */ /* 0x00872400080011ff */
[----:B----4-:R-:W-:Y:S05]  /*9580*/  @!P0 NANOSLEEP.SYNCS 0x989680 ;  /* 0x009896800000895d */ /* 0x010fea0003900000 */
[----:B------:R-:W4:Y:S02]  /*9590*/  @!P0 SYNCS.PHASECHK.TRANS64 P0, [R0+URZ+0x90], R5 ;  /* 0x00009005000085a7 */ /* 0x000f2400080010ff */
[----:B----4-:R-:W-:Y:S05]  /*95a0*/  @!P0 BRA `(.L_x_90) ;  /* 0xfffffffc00f08947 */ /* 0x010fea000383ffff */
[----:B------:R-:W-:Y:S05]  /*95b0*/  BRA `(.L_x_89) ;  /* 0xffffffc800a07947 */ /* 0x000fea000383ffff */
        .weak           $__internal_0_$__cuda_sm10x_tcgen05_guardrail_trap_col_being_dealloced_not_returned_by_alloc
        .type           $__internal_0_$__cuda_sm10x_tcgen05_guardrail_trap_col_being_dealloced_not_returned_by_alloc,@function
        .size           $__internal_0_$__cuda_sm10x_tcgen05_guardrail_trap_col_being_dealloced_not_returned_by_alloc,($__internal_1_$__cuda_sm10x_tcgen05_guardrail_trap_phase_invalid_during_alloc - $__internal_0_$__cuda_sm10x_tcgen05_guardrail_trap_col_being_dealloced_not_returned_by_alloc)
$__internal_0_$__cuda_sm10x_tcgen05_guardrail_trap_col_being_dealloced_not_returned_by_alloc:
[----:B------:R-:W-:Y:S05]  /*95c0*/  BPT.TRAP 0x1 ;  /* 0x000000040000795c */ /* 0x000fea0000300000 */
[----:B------:R-:W-:-:S04]  /*95d0*/  HFMA2 R3, -RZ, RZ, 0, 0 ;  /* 0x00000000ff037431 */ /* 0x000fc800000001ff */
[----:B------:R-:W-:Y:S05]  /*95e0*/  RET.REL.NODEC R2 `(_ZN7cutlass13device_kernelINS_4gemm6kernel13GemmUniversalIN4cute5tupleIJiiiiEEENS1_10collective13CollectiveMmaINS1_35MainloopSm100TmaUmmaWarpSpecializedILi4ELi2ELi4ENS5_IJNS4_1CILi1EEESB_SB_EEEEENS5_IJNSA_ILi64EEENSA_ILi224EEESE_EEENS_10bfloat16_tENS5_IJlSB_lEEESH_SI_NS4_8TiledMMAINS4_8MMA_AtomIJNS4_20SM100_MMA_F16BF16_SSISH_SH_fLi64ELi224ELNS4_4UMMA5MajorE0ELSN_0ELNSM_7ScaleInE0ELSO_0EEEEEENS4_6LayoutISC_NS5_IJNSA_ILi0EEESS_SS_EEEEENS5_IJNS4_10UnderscoreESV_SV_EEEEENS4_13SM90_TMA_LOADENS4_14ComposedLayoutINS4_7SwizzleILi3ELi4ELi3EEENS4_18smem_ptr_flag_bitsILi16EEENSR_INS5_IJNSA_ILi8EEESE_EEENS5_IJSE_SB_EEEEEEEvNS4_8identityESY_S18_vS19_EENS_8epilogue10collective18CollectiveEpilogueINS1B_23Sm100TmaWarpSpecializedILi2ELi1ELi112ELb1ELb0EEEJSG_NS5_IJNSR_ISE_SB_EENSR_ISF_SB_EEEEESH_SI_SH_SI_NS1B_6fusion15FusionCallbacksIS1F_NS1J_17LinearCombinationISH_fSH_fLNS_15FloatRoundStyleE2EEESG_S1I_JEEENS4_5SM1004TMEM4LOAD26SM100_TMEM_LOAD_16dp256b4xESY_NSZ_INS10_ILi2ELi4ELi3EEES13_NSR_INS5_IJS14_NSA_ILi32EEEEEENS5_IJS1U_SB_EEEEEEENS4_17SM75_U32x4_LDSM_NENS4_14SM90_TMA_STOREES1Y_NS4_17SM90_U32x4_STSM_NENS4_39AutoVectorizingCopyWithAssumedAlignmentILi128EEEEEEvvEEEEvNT_6ParamsE) ;  /* 0xffffff6802847950 */ /* 0x000fea0003c3ffff */
        .weak           $__internal_1_$__cuda_sm10x_tcgen05_guardrail_trap_phase_invalid_during_alloc
        .type           $__internal_1_$__cuda_sm10x_tcgen05_guardrail_trap_phase_invalid_during_alloc,@function
        .size           $__internal_1_$__cuda_sm10x_tcgen05_guardrail_trap_phase_invalid_during_alloc,($__internal_2_$__cuda_sm10x_tcgen05_guardrail_trap_unallocated_columns_being_dealloced - $__internal_1_$__cuda_sm10x_tcgen05_guardrail_trap_phase_invalid_during_alloc)
$__internal_1_$__cuda_sm10x_tcgen05_guardrail_trap_phase_invalid_during_alloc:
[----:B------:R-:W-:Y:S05]  /*95f0*/  BPT.TRAP 0x1 ;  /* 0x000000040000795c */ /* 0x000fea0000300000 */
[----:B------:R-:W-:-:S04]  /*9600*/  MOV R3, 0x0 ;  /* 0x0000000000037802 */ /* 0x000fc80000000f00 */
[----:B------:R-:W-:Y:S05]  /*9610*/  RET.REL.NODEC R2 `(_ZN7cutlass13device_kernelINS_4gemm6kernel13GemmUniversalIN4cute5tupleIJiiiiEEENS1_10collective13CollectiveMmaINS1_35MainloopSm100TmaUmmaWarpSpecializedILi4ELi2ELi4ENS5_IJNS4_1CILi1EEESB_SB_EEEEENS5_IJNSA_ILi64EEENSA_ILi224EEESE_EEENS_10bfloat16_tENS5_IJlSB_lEEESH_SI_NS4_8TiledMMAINS4_8MMA_AtomIJNS4_20SM100_MMA_F16BF16_SSISH_SH_fLi64ELi224ELNS4_4UMMA5MajorE0ELSN_0ELNSM_7ScaleInE0ELSO_0EEEEEENS4_6LayoutISC_NS5_IJNSA_ILi0EEESS_SS_EEEEENS5_IJNS4_10UnderscoreESV_SV_EEEEENS4_13SM90_TMA_LOADENS4_14ComposedLayoutINS4_7SwizzleILi3ELi4ELi3EEENS4_18smem_ptr_flag_bitsILi16EEENSR_INS5_IJNSA_ILi8EEESE_EEENS5_IJSE_SB_EEEEEEEvNS4_8identityESY_S18_vS19_EENS_8epilogue10collective18CollectiveEpilogueINS1B_23Sm100TmaWarpSpecializedILi2ELi1ELi112ELb1ELb0EEEJSG_NS5_IJNSR_ISE_SB_EENSR_ISF_SB_EEEEESH_SI_SH_SI_NS1B_6fusion15FusionCallbacksIS1F_NS1J_17LinearCombinationISH_fSH_fLNS_15FloatRoundStyleE2EEESG_S1I_JEEENS4_5SM1004TMEM4LOAD26SM100_TMEM_LOAD_16dp256b4xESY_NSZ_INS10_ILi2ELi4ELi3EEES13_NSR_INS5_IJS14_NSA_ILi32EEEEEENS5_IJS1U_SB_EEEEEEENS4_17SM75_U32x4_LDSM_NENS4_14SM90_TMA_STOREES1Y_NS4_17SM90_U32x4_STSM_NENS4_39AutoVectorizingCopyWithAssumedAlignmentILi128EEEEEEvvEEEEvNT_6ParamsE) ;  /* 0xffffff6802787950 */ /* 0x000fea0003c3ffff */
        .weak           $__internal_2_$__cuda_sm10x_tcgen05_guardrail_trap_unallocated_columns_being_dealloced
        .type           $__internal_2_$__cuda_sm10x_tcgen05_guardrail_trap_unallocated_columns_being_dealloced,@function
        .size           $__internal_2_$__cuda_sm10x_tcgen05_guardrail_trap_unallocated_columns_being_dealloced,(.L_x_144 - $__internal_2_$__cuda_sm10x_tcgen05_guardrail_trap_unallocated_columns_being_dealloced)
$__internal_2_$__cuda_sm10x_tcgen05_guardrail_trap_unallocated_columns_being_dealloced:
[----:B------:R-:W-:Y:S05]  /*9620*/  BPT.TRAP 0x1 ;  /* 0x000000040000795c */ /* 0x000fea0000300000 */
[----:B------:R-:W-:-:S04]  /*9630*/  HFMA2 R3, -RZ, RZ, 0, 0 ;  /* 0x00000000ff037431 */ /* 0x000fc800000001ff */
[----:B------:R-:W-:Y:S05]  /*9640*/  RET.REL.NODEC R2 `(_ZN7cutlass13device_kernelINS_4gemm6kernel13GemmUniversalIN4cute5tupleIJiiiiEEENS1_10collective13CollectiveMmaINS1_35MainloopSm100TmaUmmaWarpSpecializedILi4ELi2ELi4ENS5_IJNS4_1CILi1EEESB_SB_EEEEENS5_IJNSA_ILi64EEENSA_ILi224EEESE_EEENS_10bfloat16_tENS5_IJlSB_lEEESH_SI_NS4_8TiledMMAINS4_8MMA_AtomIJNS4_20SM100_MMA_F16BF16_SSISH_SH_fLi64ELi224ELNS4_4UMMA5MajorE0ELSN_0ELNSM_7ScaleInE0ELSO_0EEEEEENS4_6LayoutISC_NS5_IJNSA_ILi0EEESS_SS_EEEEENS5_IJNS4_10UnderscoreESV_SV_EEEEENS4_13SM90_TMA_LOADENS4_14ComposedLayoutINS4_7SwizzleILi3ELi4ELi3EEENS4_18smem_ptr_flag_bitsILi16EEENSR_INS5_IJNSA_ILi8EEESE_EEENS5_IJSE_SB_EEEEEEEvNS4_8identityESY_S18_vS19_EENS_8epilogue10collective18CollectiveEpilogueINS1B_23Sm100TmaWarpSpecializedILi2ELi1ELi112ELb1ELb0EEEJSG_NS5_IJNSR_ISE_SB_EENSR_ISF_SB_EEEEESH_SI_SH_SI_NS1B_6fusion15FusionCallbacksIS1F_NS1J_17LinearCombinationISH_fSH_fLNS_15FloatRoundStyleE2EEESG_S1I_JEEENS4_5SM1004TMEM4LOAD26SM100_TMEM_LOAD_16dp256b4xESY_NSZ_INS10_ILi2ELi4ELi3EEES13_NSR_INS5_IJS14_NSA_ILi32EEEEEENS5_IJS1U_SB_EEEEEEENS4_17SM75_U32x4_LDSM_NENS4_14SM90_TMA_STOREES1Y_NS4_17SM90_U32x4_STSM_NENS4_39AutoVectorizingCopyWithAssumedAlignmentILi128EEEEEEvvEEEEvNT_6ParamsE) ;  /* 0xffffff68026c7950 */ /* 0x000fea0003c3ffff */
.L_x_143:
[----:B------:R-:W-:-:S00]  /*9650*/  BRA `(.L_x_143) ;  /* 0xfffffffc00fc7947 */ /* 0x000fc0000383ffff */
[----:B------:R-:W-:-:S00]  /*9660*/  NOP ;  /* 0x0000000000007918 */ /* 0x000fc00000000000 */
        /* <DEDUP_REMOVED lines=9> */
.L_x_144:


//--------------------- .nv.global.init           --------------------------
	.section	.nv.global.init,"aw",@progbits
.nv.global.init:
	.type		$str$27,@object
	.size		$str$27,($str$28 - $str$27)
$str$27:
        /*0000*/ 	.byte	0x28, 0x61, 0x64, 0x64, 0x72, 0x65, 0x73, 0x73, 0x20, 0x26, 0x20, 0x6d, 0x61, 0x73, 0x6b, 0x29
        /*0010*/ 	.byte	0x20, 0x3d, 0x3d, 0x20, 0x30, 0x00
	.type		$str$28,@object
	.size		$str$28,($str$26 - $str$28)
$str$28:
        /*0016*/ 	.byte	0x2f, 0x74, 0x6d, 0x70, 0x2f, 0x63, 0x75, 0x74, 0x6c, 0x61, 0x73, 0x73, 0x5f, 0x73, 0x77, 0x65
        /*0026*/ 	.byte	0x65, 0x70, 0x5f, 0x73, 0x72, 0x63, 0x2f, 0x69, 0x6e, 0x63, 0x6c, 0x75, 0x64, 0x65, 0x2f, 0x63
        /*0036*/ 	.byte	0x75, 0x74, 0x65, 0x2f, 0x70, 0x6f, 0x69, 0x6e, 0x74, 0x65, 0x72, 0x5f, 0x66, 0x6c, 0x61, 0x67
        /*0046*/ 	.byte	0x67, 0x65, 0x64, 0x2e, 0x68, 0x70, 0x70, 0x00
	.type		$str$26,@object
	.size		$str$26,($str$25 - $str$26)
$str$26:
        /*004e*/ 	.byte	0x2f, 0x74, 0x6d, 0x70, 0x2f, 0x63, 0x75, 0x74, 0x6c, 0x61, 0x73, 0x73, 0x5f, 0x73, 0x77, 0x65
        /*005e*/ 	.byte	0x65, 0x70, 0x5f, 0x73, 0x72, 0x63, 0x2f, 0x69, 0x6e, 0x63, 0x6c, 0x75, 0x64, 0x65, 0x2f, 0x63
        /*006e*/ 	.byte	0x75, 0x74, 0x65, 0x2f, 0x61, 0x74, 0x6f, 0x6d, 0x2f, 0x63, 0x6f, 0x70, 0x79, 0x5f, 0x74, 0x72
        /*007e*/ 	.byte	0x61, 0x69, 0x74, 0x73, 0x5f, 0x73, 0x6d, 0x31, 0x30, 0x30, 0x2e, 0x68, 0x70, 0x70, 0x00
	.type		$str$25,@object
	.size		$str$25,(__unnamed_1 - $str$25)
$str$25:
        /*008d*/ 	.byte	0x28, 0x28, 0x75, 0x69, 0x6e, 0x74, 0x33, 0x32, 0x5f, 0x74, 0x28, 0x74, 0x68, 0x72, 0x65, 0x61
        /*009d*/ 	.byte	0x64, 0x49, 0x64, 0x78, 0x2e, 0x78, 0x29, 0x20, 0x2f, 0x20, 0x33, 0x32, 0x29, 0x20, 0x25, 0x20
        /*00ad*/ 	.byte	0x34, 0x29, 0x20, 0x3d, 0x3d, 0x20, 0x28, 0x28, 0x28, 0x74, 0x6d, 0x65, 0x6d, 0x5f, 0x61, 0x64
        /*00bd*/ 	.byte	0x64, 0x72, 0x20, 0x3e, 0x3e, 0x20, 0x31, 0x36, 0x29, 0x20, 0x2f, 0x20, 0x33, 0x32, 0x29, 0x20
        /*00cd*/ 	.byte	0x25, 0x20, 0x34, 0x29, 0x00
	.type		__unnamed_1,@object
	.size		__unnamed_1,(__unnamed_2 - __unnamed_1)
__unnamed_1:
        /*00d2*/ 	.byte	0x61, 0x75, 0x74, 0x6f, 0x20, 0x63, 0x75, 0x74, 0x65, 0x3a, 0x3a, 0x61, 0x73, 0x5f, 0x70, 0x6f
        /* <DEDUP_REMOVED lines=24> */
        /*0262*/ 	.byte	0x43, 0x3c, 0x31, 0x34, 0x33, 0x33, 0x36, 0x3e, 0x3e, 0x3e, 0x3e, 0x5d, 0x00
	.type		__unnamed_2,@object
	.size		__unnamed_2,(.L_2 - __unnamed_2)
__unnamed_2:
        /* <DEDUP_REMOVED lines=45> */
        /*053f*/ 	.byte	0x3e, 0x3e, 0x3e, 0x5d, 0x00
.L_2:


//--------------------- .nv.shared._ZN7cutlass13device_kernelINS_4gemm6kernel13GemmUniversalIN4cute5tupleIJiiiiEEENS1_10collective13CollectiveMmaINS1_35MainloopSm100TmaUmmaWarpSpecializedILi4ELi2ELi4ENS5_IJNS4_1CILi1EEESB_SB_EEEEENS5_IJNSA_ILi64EEENSA_ILi224EEESE_EEENS_10bfloat16_tENS5_IJlSB_lEEESH_SI_NS4_8TiledMMAINS4_8MMA_AtomIJNS4_20SM100_MMA_F16BF16_SSISH_SH_fLi64ELi224ELNS4_4UMMA5MajorE0ELSN_0ELNSM_7ScaleInE0ELSO_0EEEEEENS4_6LayoutISC_NS5_IJNSA_ILi0EEESS_SS_EEEEENS5_IJNS4_10UnderscoreESV_SV_EEEEENS4_13SM90_TMA_LOADENS4_14ComposedLayoutINS4_7SwizzleILi3ELi4ELi3EEENS4_18smem_ptr_flag_bitsILi16EEENSR_INS5_IJNSA_ILi8EEESE_EEENS5_IJSE_SB_EEEEEEEvNS4_8identityESY_S18_vS19_EENS_8epilogue10collective18CollectiveEpilogueINS1B_23Sm100TmaWarpSpecializedILi2ELi1ELi112ELb1ELb0EEEJSG_NS5_IJNSR_ISE_SB_EENSR_ISF_SB_EEEEESH_SI_SH_SI_NS1B_6fusion15FusionCallbacksIS1F_NS1J_17LinearCombinationISH_fSH_fLNS_15FloatRoundStyleE2EEESG_S1I_JEEENS4_5SM1004TMEM4LOAD26SM100_TMEM_LOAD_16dp256b4xESY_NSZ_INS10_ILi2ELi4ELi3EEES13_NSR_INS5_IJS14_NSA_ILi32EEEEEENS5_IJS1U_SB_EEEEEEENS4_17SM75_U32x4_LDSM_NENS4_14SM90_TMA_STOREES1Y_NS4_17SM90_U32x4_STSM_NENS4_39AutoVectorizingCopyWithAssumedAlignmentILi128EEEEEEvvEEEEvNT_6ParamsE --------------------------
	.section	.nv.shared._ZN7cutlass13device_kernelINS_4gemm6kernel13GemmUniversalIN4cute5tupleIJiiiiEEENS1_10collective13CollectiveMmaINS1_35MainloopSm100TmaUmmaWarpSpecializedILi4ELi2ELi4ENS5_IJNS4_1CILi1EEESB_SB_EEEEENS5_IJNSA_ILi64EEENSA_ILi224EEESE_EEENS_10bfloat16_tENS5_IJlSB_lEEESH_SI_NS4_8TiledMMAINS4_8MMA_AtomIJNS4_20SM100_MMA_F16BF16_SSISH_SH_fLi64ELi224ELNS4_4UMMA5MajorE0ELSN_0ELNSM_7ScaleInE0ELSO_0EEEEEENS4_6LayoutISC_NS5_IJNSA_ILi0EEESS_SS_EEEEENS5_IJNS4_10UnderscoreESV_SV_EEEEENS4_13SM90_TMA_LOADENS4_14ComposedLayoutINS4_7SwizzleILi3ELi4ELi3EEENS4_18smem_ptr_flag_bitsILi16EEENSR_INS5_IJNSA_ILi8EEESE_EEENS5_IJSE_SB_EEEEEEEvNS4_8identityESY_S18_vS19_EENS_8epilogue10collective18CollectiveEpilogueINS1B_23Sm100TmaWarpSpecializedILi2ELi1ELi112ELb1ELb0EEEJSG_NS5_IJNSR_ISE_SB_EENSR_ISF_SB_EEEEESH_SI_SH_SI_NS1B_6fusion15FusionCallbacksIS1F_NS1J_17LinearCombinationISH_fSH_fLNS_15FloatRoundStyleE2EEESG_S1I_JEEENS4_5SM1004TMEM4LOAD26SM100_TMEM_LOAD_16dp256b4xESY_NSZ_INS10_ILi2ELi4ELi3EEES13_NSR_INS5_IJS14_NSA_ILi32EEEEEENS5_IJS1U_SB_EEEEEEENS4_17SM75_U32x4_LDSM_NENS4_14SM90_TMA_STOREES1Y_NS4_17SM90_U32x4_STSM_NENS4_39AutoVectorizingCopyWithAssumedAlignmentILi128EEEEEEvvEEEEvNT_6ParamsE,"aw",@nobits
	.sectionflags	@""
	.align	16
	.zero		1024


//--------------------- .nv.shared.reserved.0     --------------------------
	.section	.nv.shared.reserved.0,"aw",@nobits
	.weak		__nv_reservedSMEM_offset_0_alias
	.size		__nv_reservedSMEM_offset_0_alias, 0, 64
	.other		__nv_reservedSMEM_offset_0_alias,@"STO_CUDA_RESERVED_SHARED STV_DEFAULT"
__nv_reservedSMEM_offset_0_alias:
	.zero		0
.nv.shared.reserved.0:
	.zero		64
	.weak		__nv_reservedSMEM_tcgen05_partition
	.type		__nv_reservedSMEM_tcgen05_partition,@object
	.size		__nv_reservedSMEM_tcgen05_partition,(.L_0 - __nv_reservedSMEM_tcgen05_partition)
__nv_reservedSMEM_tcgen05_partition:
	.zero		32
.L_0:


//--------------------- .nv.global                --------------------------
	.section	.nv.global,"aw",@nobits
.nv.global:
	.type		_ZN40_INTERNAL_2b4a399b_4_k_cu_1b282a62_137054cute1_E,@object
	.size		_ZN40_INTERNAL_2b4a399b_4_k_cu_1b282a62_137054cute1_E,(_ZN40_INTERNAL_2b4a399b_4_k_cu_1b282a62_137054cuda3std3__45__cpo6cbeginE - _ZN40_INTERNAL_2b4a399b_4_k_cu_1b282a62_137054cute1_E)
_ZN40_INTERNAL_2b4a399b_4_k_cu_1b282a62_137054cute1_E:
	.zero		1
	.type		_ZN40_INTERNAL_2b4a399b_4_k_cu_1b282a62_137054cuda3std3__45__cpo6cbeginE,@object
	.size		_ZN40_INTERNAL_2b4a399b_4_k_cu_1b282a62_137054cuda3std3__45__cpo6cbeginE,(_ZN40_INTERNAL_2b4a399b_4_k_cu_1b282a62_137054cuda3std3__48in_placeE - _ZN40_INTERNAL_2b4a399b_4_k_cu_1b282a62_137054cuda3std3__45__cpo6cbeginE)
_ZN40_INTERNAL_2b4a399b_4_k_cu_1b282a62_137054cuda3std3__45__cpo6cbeginE:
	.zero		1
	.type		_ZN40_INTERNAL_2b4a399b_4_k_cu_1b282a62_137054cuda3std3__48in_placeE,@object
	.size		_ZN40_INTERNAL_2b4a399b_4_k_cu_1b282a62_137054cuda3std3__48in_placeE,(_ZN40_INTERNAL_2b4a399b_4_k_cu_1b282a62_137054cuda3std6ranges3__45__cpo9iter_moveE - _ZN40_INTERNAL_2b4a399b_4_k_cu_1b282a62_137054cuda3std3__48in_placeE)
_ZN40_INTERNAL_2b4a399b_4_k_cu_1b282a62_137054cuda3std3__48in_placeE:
	.zero		1
	.type		_ZN40_INTERNAL_2b4a399b_4_k_cu_1b282a62_137054cuda3std6ranges3__45__cpo9iter_moveE,@object
	.size		_ZN40_INTERNAL_2b4a399b_4_k_cu_1b282a62_137054cuda3std6ranges3__45__cpo9iter_moveE,(_ZN40_INTERNAL_2b4a399b_4_k_cu_1b282a62_137054cuda3std3__45__cpo5beginE - _ZN40_INTERNAL_2b4a399b_4_k_cu_1b282a62_137054cuda3std6ranges3__45__cpo9iter_moveE)
_ZN40_INTERNAL_2b4a399b_4_k_cu_1b282a62_137054cuda3std6ranges3__45__cpo9iter_moveE:
	.zero		1
	.type		_ZN40_INTERNAL_2b4a399b_4_k_cu_1b282a62_137054cuda3std3__45__cpo5beginE,@object
	.size		_ZN40_INTERNAL_2b4a399b_4_k_cu_1b282a62_137054cuda3std3__45__cpo5beginE,(_ZN40_INTERNAL_2b4a399b_4_k_cu_1b282a62_137054cuda3std3__442_GLOBAL__N__2b4a399b_4_k_cu_1b282a62_137056ignoreE - _ZN40_INTERNAL_2b4a399b_4_k_cu_1b282a62_137054cuda3std3__45__cpo5beginE)
_ZN40_INTERNAL_2b4a399b_4_k_cu_1b282a62_137054cuda3std3__45__cpo5beginE:
	.zero		1
	.type		_ZN40_INTERNAL_2b4a399b_4_k_cu_1b282a62_137054cuda3std3__442_GLOBAL__N__2b4a399b_4_k_cu_1b282a62_137056ignoreE,@object
	.size		_ZN40_INTERNAL_2b4a399b_4_k_cu_1b282a62_137054cuda3std3__442_GLOBAL__N__2b4a399b_4_k_cu_1b282a62_137056ignoreE,(_ZN40_INTERNAL_2b4a399b_4_k_cu_1b282a62_137054cute7productE - _ZN40_INTERNAL_2b4a399b_4_k_cu_1b282a62_137054cuda3std3__442_GLOBAL__N__2b4a399b_4_k_cu_1b282a62_137056ignoreE)
_ZN40_INTERNAL_2b4a399b_4_k_cu_1b282a62_137054cuda3std3__442_GLOBAL__N__2b4a399b_4_k_cu_1b282a62_137056ignoreE:
	.zero		1
	.type		_ZN40_INTERNAL_2b4a399b_4_k_cu_1b282a62_137054cute7productE,@object
	.size		_ZN40_INTERNAL_2b4a399b_4_k_cu_1b282a62_137054cute7productE,(_ZN40_INTERNAL_2b4a399b_4_k_cu_1b282a62_137054cuda3std3__45__cpo3endE - _ZN40_INTERNAL_2b4a399b_4_k_cu_1b282a62_137054cute7productE)
_ZN40_INTERNAL_2b4a399b_4_k_cu_1b282a62_137054cute7productE:
	.zero		1
	.type		_ZN40_INTERNAL_2b4a399b_4_k_cu_1b282a62_137054cuda3std3__45__cpo3endE,@object
	.size		_ZN40_INTERNAL_2b4a399b_4_k_cu_1b282a62_137054cuda3std3__45__cpo3endE,(_ZN40_INTERNAL_2b4a399b_4_k_cu_1b282a62_137054cuda3std3__419piecewise_constructE - _ZN40_INTERNAL_2b4a399b_4_k_cu_1b282a62_137054cuda3std3__45__cpo3endE)
_ZN40_INTERNAL_2b4a399b_4_k_cu_1b282a62_137054cuda3std3__45__cpo3endE:
	.zero		1
	.type		_ZN40_INTERNAL_2b4a399b_4_k_cu_1b282a62_137054cuda3std3__419piecewise_constructE,@object
	.size		_ZN40_INTERNAL_2b4a399b_4_k_cu_1b282a62_137054cuda3std3__419piecewise_constructE,(_ZN40_INTERNAL_2b4a399b_4_k_cu_1b282a62_137054cuda3std3__45__cpo4cendE - _ZN40_INTERNAL_2b4a399b_4_k_cu_1b282a62_137054cuda3std3__419piecewise_constructE)
_ZN40_INTERNAL_2b4a399b_4_k_cu_1b282a62_137054cuda3std3__419piecewise_constructE:
	.zero		1
	.type		_ZN40_INTERNAL_2b4a399b_4_k_cu_1b282a62_137054cuda3std3__45__cpo4cendE,@object
	.size		_ZN40_INTERNAL_2b4a399b_4_k_cu_1b282a62_137054cuda3std3__45__cpo4cendE,(_ZN40_INTERNAL_2b4a399b_4_k_cu_1b282a62_137054cuda3std6ranges3__45__cpo4swapE - _ZN40_INTERNAL_2b4a399b_4_k_cu_1b282a62_137054cuda3std3__45__cpo4cendE)
_ZN40_INTERNAL_2b4a399b_4_k_cu_1b282a62_137054cuda3std3__45__cpo4cendE:
	.zero		1
	.type		_ZN40_INTERNAL_2b4a399b_4_k_cu_1b282a62_137054cuda3std6ranges3__45__cpo4swapE,@object
	.size		_ZN40_INTERNAL_2b4a399b_4_k_cu_1b282a62_137054cuda3std6ranges3__45__cpo4swapE,(.L_10 - _ZN40_INTERNAL_2b4a399b_4_k_cu_1b282a62_137054cuda3std6ranges3__45__cpo4swapE)
_ZN40_INTERNAL_2b4a399b_4_k_cu_1b282a62_137054cuda3std6ranges3__45__cpo4swapE:
	.zero		1
.L_10:


//--------------------- .nv.constant0._ZN7cutlass13device_kernelINS_4gemm6kernel13GemmUniversalIN4cute5tupleIJiiiiEEENS1_10collective13CollectiveMmaINS1_35MainloopSm100TmaUmmaWarpSpecializedILi4ELi2ELi4ENS5_IJNS4_1CILi1EEESB_SB_EEEEENS5_IJNSA_ILi64EEENSA_ILi224EEESE_EEENS_10bfloat16_tENS5_IJlSB_lEEESH_SI_NS4_8TiledMMAINS4_8MMA_AtomIJNS4_20SM100_MMA_F16BF16_SSISH_SH_fLi64ELi224ELNS4_4UMMA5MajorE0ELSN_0ELNSM_7ScaleInE0ELSO_0EEEEEENS4_6LayoutISC_NS5_IJNSA_ILi0EEESS_SS_EEEEENS5_IJNS4_10UnderscoreESV_SV_EEEEENS4_13SM90_TMA_LOADENS4_14ComposedLayoutINS4_7SwizzleILi3ELi4ELi3EEENS4_18smem_ptr_flag_bitsILi16EEENSR_INS5_IJNSA_ILi8EEESE_EEENS5_IJSE_SB_EEEEEEEvNS4_8identityESY_S18_vS19_EENS_8epilogue10collective18CollectiveEpilogueINS1B_23Sm100TmaWarpSpecializedILi2ELi1ELi112ELb1ELb0EEEJSG_NS5_IJNSR_ISE_SB_EENSR_ISF_SB_EEEEESH_SI_SH_SI_NS1B_6fusion15FusionCallbacksIS1F_NS1J_17LinearCombinationISH_fSH_fLNS_15FloatRoundStyleE2EEESG_S1I_JEEENS4_5SM1004TMEM4LOAD26SM100_TMEM_LOAD_16dp256b4xESY_NSZ_INS10_ILi2ELi4ELi3EEES13_NSR_INS5_IJS14_NSA_ILi32EEEEEENS5_IJS1U_SB_EEEEEEENS4_17SM75_U32x4_LDSM_NENS4_14SM90_TMA_STOREES1Y_NS4_17SM90_U32x4_STSM_NENS4_39AutoVectorizingCopyWithAssumedAlignmentILi128EEEEEEvvEEEEvNT_6ParamsE --------------------------
	.section	.nv.constant0._ZN7cutlass13device_kernelINS_4gemm6kernel13GemmUniversalIN4cute5tupleIJiiiiEEENS1_10collective13CollectiveMmaINS1_35MainloopSm100TmaUmmaWarpSpecializedILi4ELi2ELi4ENS5_IJNS4_1CILi1EEESB_SB_EEEEENS5_IJNSA_ILi64EEENSA_ILi224EEESE_EEENS_10bfloat16_tENS5_IJlSB_lEEESH_SI_NS4_8TiledMMAINS4_8MMA_AtomIJNS4_20SM100_MMA_F16BF16_SSISH_SH_fLi64ELi224ELNS4_4UMMA5MajorE0ELSN_0ELNSM_7ScaleInE0ELSO_0EEEEEENS4_6LayoutISC_NS5_IJNSA_ILi0EEESS_SS_EEEEENS5_IJNS4_10UnderscoreESV_SV_EEEEENS4_13SM90_TMA_LOADENS4_14ComposedLayoutINS4_7SwizzleILi3ELi4ELi3EEENS4_18smem_ptr_flag_bitsILi16EEENSR_INS5_IJNSA_ILi8EEESE_EEENS5_IJSE_SB_EEEEEEEvNS4_8identityESY_S18_vS19_EENS_8epilogue10collective18CollectiveEpilogueINS1B_23Sm100TmaWarpSpecializedILi2ELi1ELi112ELb1ELb0EEEJSG_NS5_IJNSR_ISE_SB_EENSR_ISF_SB_EEEEESH_SI_SH_SI_NS1B_6fusion15FusionCallbacksIS1F_NS1J_17LinearCombinationISH_fSH_fLNS_15FloatRoundStyleE2EEESG_S1I_JEEENS4_5SM1004TMEM4LOAD26SM100_TMEM_LOAD_16dp256b4xESY_NSZ_INS10_ILi2ELi4ELi3EEES13_NSR_INS5_IJS14_NSA_ILi32EEEEEENS5_IJS1U_SB_EEEEEEENS4_17SM75_U32x4_LDSM_NENS4_14SM90_TMA_STOREES1Y_NS4_17SM90_U32x4_STSM_NENS4_39AutoVectorizingCopyWithAssumedAlignmentILi128EEEEEEvvEEEEvNT_6ParamsE,"a",@progbits
	.sectionflags	@""
	.align	4
.nv.constant0._ZN7cutlass13device_kernelINS_4gemm6kernel13GemmUniversalIN4cute5tupleIJiiiiEEENS1_10collective13CollectiveMmaINS1_35MainloopSm100TmaUmmaWarpSpecializedILi4ELi2ELi4ENS5_IJNS4_1CILi1EEESB_SB_EEEEENS5_IJNSA_ILi64EEENSA_ILi224EEESE_EEENS_10bfloat16_tENS5_IJlSB_lEEESH_SI_NS4_8TiledMMAINS4_8MMA_AtomIJNS4_20SM100_MMA_F16BF16_SSISH_SH_fLi64ELi224ELNS4_4UMMA5MajorE0ELSN_0ELNSM_7ScaleInE0ELSO_0EEEEEENS4_6LayoutISC_NS5_IJNSA_ILi0EEESS_SS_EEEEENS5_IJNS4_10UnderscoreESV_SV_EEEEENS4_13SM90_TMA_LOADENS4_14ComposedLayoutINS4_7SwizzleILi3ELi4ELi3EEENS4_18smem_ptr_flag_bitsILi16EEENSR_INS5_IJNSA_ILi8EEESE_EEENS5_IJSE_SB_EEEEEEEvNS4_8identityESY_S18_vS19_EENS_8epilogue10collective18CollectiveEpilogueINS1B_23Sm100TmaWarpSpecializedILi2ELi1ELi112ELb1ELb0EEEJSG_NS5_IJNSR_ISE_SB_EENSR_ISF_SB_EEEEESH_SI_SH_SI_NS1B_6fusion15FusionCallbacksIS1F_NS1J_17LinearCombinationISH_fSH_fLNS_15FloatRoundStyleE2EEESG_S1I_JEEENS4_5SM1004TMEM4LOAD26SM100_TMEM_LOAD_16dp256b4xESY_NSZ_INS10_ILi2ELi4ELi3EEES13_NSR_INS5_IJS14_NSA_ILi32EEEEEENS5_IJS1U_SB_EEEEEEENS4_17SM75_U32x4_LDSM_NENS4_14SM90_TMA_STOREES1Y_NS4_17SM90_U32x4_STSM_NENS4_39AutoVectorizingCopyWithAssumedAlignmentILi128EEEEEEvvEEEEvNT_6ParamsE:
	.zero		2944


//--------------------- SYMBOLS --------------------------

	.type		.nv.reservedSmem.offset0,@object
	.size		.nv.reservedSmem.offset0,0x4
	.type		.nv.reservedSmem.cap,@object
	.size		.nv.reservedSmem.cap,0x4
	.type		__assertfail,@function
